	.target	sm_100a

	.elftype	@"ET_EXEC"


//--------------------- .note.nv.tkinfo           --------------------------
	.section	.note.nv.tkinfo,"",@"SHT_NOTE"
	.sectionflags	@"SHF_NOTE_NV_TKINFO"
	.tkinfo
        /*0018*/ 	.word	0x00000002
        /*0030*/ 	.string	""
        /*0030*/ 	.string	"ptxas"
        /*0030*/ 	.string	"Cuda compilation tools, release 13.0, V13.0.88"
        /*0030*/ 	.string	"Build cuda_13.0.r13.0/compiler.36424714_0"
        /*0030*/ 	.string	"-arch sm_100a -m 64 "



//--------------------- .note.nv.cuinfo           --------------------------
	.section	.note.nv.cuinfo,"",@"SHT_NOTE"
	.sectionflags	@"SHF_NOTE_NV_CUINFO"
        /*0018*/ 	.short	0x0002
        /*001a*/ 	.short	0x0064
        /*001c*/ 	.short	0x0082
	.zero		2


//--------------------- .nv.info                  --------------------------
	.section	.nv.info,"",@"SHT_CUDA_INFO"
	.align	4


	//----- nvinfo : EIATTR_REGCOUNT
	.align		4
        /*0000*/ 	.byte	0x04, 0x2f
        /*0002*/ 	.short	(.L_19 - .L_18)
	.align		4
.L_18:
        /*0004*/ 	.word	index@(_ZN7cutlass13device_kernelINS_4gemm6kernel13GemmUniversalIN4cute5tupleIJiiiiEEENS1_10collective13CollectiveMmaINS1_35MainloopSm100TmaUmmaWarpSpecializedILi12ELi2ELi4ENS5_IJNS4_1CILi2EEENSA_ILi4EEENSA_ILi1EEEEEEEENS5_IJNSA_ILi64EEESG_NSA_ILi32EEEEEENS_10tfloat32_tENS5_IJlSD_lEEESJ_SK_NS4_8TiledMMAINS4_8MMA_AtomIJNS4_17SM100_MMA_TF32_SSISJ_SJ_fLi64ELi64ELNS4_4UMMA5MajorE0ELSP_0ELNSO_7ScaleInE0ELSQ_0EEEEEENS4_6LayoutINS5_IJSD_SD_SD_EEENS5_IJNSA_ILi0EEESV_SV_EEEEENS5_IJNS4_10UnderscoreESY_SY_EEEEENS4_23SM90_TMA_LOAD_MULTICASTENS4_14ComposedLayoutINS4_7SwizzleILi3ELi4ELi3EEENS4_18smem_ptr_flag_bitsILi32EEENST_INS5_IJNSA_ILi8EEESH_EEENS5_IJSH_SD_EEEEEEEvNS4_8identityES11_S1B_vS1C_EENS_8epilogue10collective18CollectiveEpilogueINS1E_23Sm100TmaWarpSpecializedILi3ELi2ELi16ELb1ELb0EEEJSI_NS5_IJNST_ISG_SD_EENST_ISH_SD_EEEEESJ_SK_SJ_SK_NS1E_6fusion15FusionCallbacksIS1I_NS1M_17LinearCombinationISJ_fSJ_fLNS_15FloatRoundStyleE2EEESI_S1L_JEEENS4_5SM1004TMEM4LOAD26SM100_TMEM_LOAD_16dp128b8xENS4_13SM90_TMA_LOADES1B_NS4_17SM75_U32x4_LDSM_NENS4_14SM90_TMA_STOREES1B_NS4_17SM90_U32x4_STSM_NENS4_39AutoVectorizingCopyWithAssumedAlignmentILi128EEEEEEvvEEEEvNT_6ParamsE)
        /*0008*/ 	.word	0x00000056


	//----- nvinfo : EIATTR_FRAME_SIZE
	.align		4
.L_19:
        /*000c*/ 	.byte	0x04, 0x11
        /*000e*/ 	.short	(.L_21 - .L_20)
	.align		4
.L_20:
        /*0010*/ 	.word	index@($__internal_2_$__cuda_sm10x_tcgen05_guardrail_trap_unallocated_columns_being_dealloced)
        /*0014*/ 	.word	0x00000000


	//----- nvinfo : EIATTR_FRAME_SIZE
	.align		4
.L_21:
        /*0018*/ 	.byte	0x04, 0x11
        /*001a*/ 	.short	(.L_23 - .L_22)
	.align		4
.L_22:
        /*001c*/ 	.word	index@($__internal_1_$__cuda_sm10x_tcgen05_guardrail_trap_phase_invalid_during_alloc)
        /*0020*/ 	.word	0x00000000


	//----- nvinfo : EIATTR_FRAME_SIZE
	.align		4
.L_23:
        /*0024*/ 	.byte	0x04, 0x11
        /*0026*/ 	.short	(.L_25 - .L_24)
	.align		4
.L_24:
        /*0028*/ 	.word	index@($__internal_0_$__cuda_sm10x_tcgen05_guardrail_trap_col_being_dealloced_not_returned_by_alloc)
        /*002c*/ 	.word	0x00000000


	//----- nvinfo : EIATTR_FRAME_SIZE
	.align		4
.L_25:
        /*0030*/ 	.byte	0x04, 0x11
        /*0032*/ 	.short	(.L_27 - .L_26)
	.align		4
.L_26:
        /*0034*/ 	.word	index@(_ZN7cutlass13device_kernelINS_4gemm6kernel13GemmUniversalIN4cute5tupleIJiiiiEEENS1_10collective13CollectiveMmaINS1_35MainloopSm100TmaUmmaWarpSpecializedILi12ELi2ELi4ENS5_IJNS4_1CILi2EEENSA_ILi4EEENSA_ILi1EEEEEEEENS5_IJNSA_ILi64EEESG_NSA_ILi32EEEEEENS_10tfloat32_tENS5_IJlSD_lEEESJ_SK_NS4_8TiledMMAINS4_8MMA_AtomIJNS4_17SM100_MMA_TF32_SSISJ_SJ_fLi64ELi64ELNS4_4UMMA5MajorE0ELSP_0ELNSO_7ScaleInE0ELSQ_0EEEEEENS4_6LayoutINS5_IJSD_SD_SD_EEENS5_IJNSA_ILi0EEESV_SV_EEEEENS5_IJNS4_10UnderscoreESY_SY_EEEEENS4_23SM90_TMA_LOAD_MULTICASTENS4_14ComposedLayoutINS4_7SwizzleILi3ELi4ELi3EEENS4_18smem_ptr_flag_bitsILi32EEENST_INS5_IJNSA_ILi8EEESH_EEENS5_IJSH_SD_EEEEEEEvNS4_8identityES11_S1B_vS1C_EENS_8epilogue10collective18CollectiveEpilogueINS1E_23Sm100TmaWarpSpecializedILi3ELi2ELi16ELb1ELb0EEEJSI_NS5_IJNST_ISG_SD_EENST_ISH_SD_EEEEESJ_SK_SJ_SK_NS1E_6fusion15FusionCallbacksIS1I_NS1M_17LinearCombinationISJ_fSJ_fLNS_15FloatRoundStyleE2EEESI_S1L_JEEENS4_5SM1004TMEM4LOAD26SM100_TMEM_LOAD_16dp128b8xENS4_13SM90_TMA_LOADES1B_NS4_17SM75_U32x4_LDSM_NENS4_14SM90_TMA_STOREES1B_NS4_17SM90_U32x4_STSM_NENS4_39AutoVectorizingCopyWithAssumedAlignmentILi128EEEEEEvvEEEEvNT_6ParamsE)
        /*0038*/ 	.word	0x00000000


	//----- nvinfo : EIATTR_MIN_STACK_SIZE
	.align		4
.L_27:
        /*003c*/ 	.byte	0x04, 0x12
        /*003e*/ 	.short	(.L_29 - .L_28)
	.align		4
.L_28:
        /*0040*/ 	.word	index@(_ZN7cutlass13device_kernelINS_4gemm6kernel13GemmUniversalIN4cute5tupleIJiiiiEEENS1_10collective13CollectiveMmaINS1_35MainloopSm100TmaUmmaWarpSpecializedILi12ELi2ELi4ENS5_IJNS4_1CILi2EEENSA_ILi4EEENSA_ILi1EEEEEEEENS5_IJNSA_ILi64EEESG_NSA_ILi32EEEEEENS_10tfloat32_tENS5_IJlSD_lEEESJ_SK_NS4_8TiledMMAINS4_8MMA_AtomIJNS4_17SM100_MMA_TF32_SSISJ_SJ_fLi64ELi64ELNS4_4UMMA5MajorE0ELSP_0ELNSO_7ScaleInE0ELSQ_0EEEEEENS4_6LayoutINS5_IJSD_SD_SD_EEENS5_IJNSA_ILi0EEESV_SV_EEEEENS5_IJNS4_10UnderscoreESY_SY_EEEEENS4_23SM90_TMA_LOAD_MULTICASTENS4_14ComposedLayoutINS4_7SwizzleILi3ELi4ELi3EEENS4_18smem_ptr_flag_bitsILi32EEENST_INS5_IJNSA_ILi8EEESH_EEENS5_IJSH_SD_EEEEEEEvNS4_8identityES11_S1B_vS1C_EENS_8epilogue10collective18CollectiveEpilogueINS1E_23Sm100TmaWarpSpecializedILi3ELi2ELi16ELb1ELb0EEEJSI_NS5_IJNST_ISG_SD_EENST_ISH_SD_EEEEESJ_SK_SJ_SK_NS1E_6fusion15FusionCallbacksIS1I_NS1M_17LinearCombinationISJ_fSJ_fLNS_15FloatRoundStyleE2EEESI_S1L_JEEENS4_5SM1004TMEM4LOAD26SM100_TMEM_LOAD_16dp128b8xENS4_13SM90_TMA_LOADES1B_NS4_17SM75_U32x4_LDSM_NENS4_14SM90_TMA_STOREES1B_NS4_17SM90_U32x4_STSM_NENS4_39AutoVectorizingCopyWithAssumedAlignmentILi128EEEEEEvvEEEEvNT_6ParamsE)
        /*0044*/ 	.word	0x00000000
.L_29:


//--------------------- .nv.compat                --------------------------
	.section	.nv.compat,"",@"SHT_CUDA_COMPAT_INFO"
	.align	4
        /*0000*/ 	.byte	0x02, 0x09, 0x01, 0x00, 0x02, 0x02, 0x02, 0x00, 0x02, 0x05, 0x05, 0x00, 0x03, 0x07, 0x01, 0x01
        /*0010*/ 	.byte	0x02, 0x03, 0x01, 0x00, 0x02, 0x06, 0x01, 0x00, 0x04, 0x0b, 0x08, 0x00, 0x09, 0x00, 0x00, 0x00
        /*0020*/ 	.byte	0x00, 0x00, 0x00, 0x00


//--------------------- .nv.info._ZN7cutlass13device_kernelINS_4gemm6kernel13GemmUniversalIN4cute5tupleIJiiiiEEENS1_10collective13CollectiveMmaINS1_35MainloopSm100TmaUmmaWarpSpecializedILi12ELi2ELi4ENS5_IJNS4_1CILi2EEENSA_ILi4EEENSA_ILi1EEEEEEEENS5_IJNSA_ILi64EEESG_NSA_ILi32EEEEEENS_10tfloat32_tENS5_IJlSD_lEEESJ_SK_NS4_8TiledMMAINS4_8MMA_AtomIJNS4_17SM100_MMA_TF32_SSISJ_SJ_fLi64ELi64ELNS4_4UMMA5MajorE0ELSP_0ELNSO_7ScaleInE0ELSQ_0EEEEEENS4_6LayoutINS5_IJSD_SD_SD_EEENS5_IJNSA_ILi0EEESV_SV_EEEEENS5_IJNS4_10UnderscoreESY_SY_EEEEENS4_23SM90_TMA_LOAD_MULTICASTENS4_14ComposedLayoutINS4_7SwizzleILi3ELi4ELi3EEENS4_18smem_ptr_flag_bitsILi32EEENST_INS5_IJNSA_ILi8EEESH_EEENS5_IJSH_SD_EEEEEEEvNS4_8identityES11_S1B_vS1C_EENS_8epilogue10collective18CollectiveEpilogueINS1E_23Sm100TmaWarpSpecializedILi3ELi2ELi16ELb1ELb0EEEJSI_NS5_IJNST_ISG_SD_EENST_ISH_SD_EEEEESJ_SK_SJ_SK_NS1E_6fusion15FusionCallbacksIS1I_NS1M_17LinearCombinationISJ_fSJ_fLNS_15FloatRoundStyleE2EEESI_S1L_JEEENS4_5SM1004TMEM4LOAD26SM100_TMEM_LOAD_16dp128b8xENS4_13SM90_TMA_LOADES1B_NS4_17SM75_U32x4_LDSM_NENS4_14SM90_TMA_STOREES1B_NS4_17SM90_U32x4_STSM_NENS4_39AutoVectorizingCopyWithAssumedAlignmentILi128EEEEEEvvEEEEvNT_6ParamsE --------------------------
	.section	.nv.info._ZN7cutlass13device_kernelINS_4gemm6kernel13GemmUniversalIN4cute5tupleIJiiiiEEENS1_10collective13CollectiveMmaINS1_35MainloopSm100TmaUmmaWarpSpecializedILi12ELi2ELi4ENS5_IJNS4_1CILi2EEENSA_ILi4EEENSA_ILi1EEEEEEEENS5_IJNSA_ILi64EEESG_NSA_ILi32EEEEEENS_10tfloat32_tENS5_IJlSD_lEEESJ_SK_NS4_8TiledMMAINS4_8MMA_AtomIJNS4_17SM100_MMA_TF32_SSISJ_SJ_fLi64ELi64ELNS4_4UMMA5MajorE0ELSP_0ELNSO_7ScaleInE0ELSQ_0EEEEEENS4_6LayoutINS5_IJSD_SD_SD_EEENS5_IJNSA_ILi0EEESV_SV_EEEEENS5_IJNS4_10UnderscoreESY_SY_EEEEENS4_23SM90_TMA_LOAD_MULTICASTENS4_14ComposedLayoutINS4_7SwizzleILi3ELi4ELi3EEENS4_18smem_ptr_flag_bitsILi32EEENST_INS5_IJNSA_ILi8EEESH_EEENS5_IJSH_SD_EEEEEEEvNS4_8identityES11_S1B_vS1C_EENS_8epilogue10collective18CollectiveEpilogueINS1E_23Sm100TmaWarpSpecializedILi3ELi2ELi16ELb1ELb0EEEJSI_NS5_IJNST_ISG_SD_EENST_ISH_SD_EEEEESJ_SK_SJ_SK_NS1E_6fusion15FusionCallbacksIS1I_NS1M_17LinearCombinationISJ_fSJ_fLNS_15FloatRoundStyleE2EEESI_S1L_JEEENS4_5SM1004TMEM4LOAD26SM100_TMEM_LOAD_16dp128b8xENS4_13SM90_TMA_LOADES1B_NS4_17SM75_U32x4_LDSM_NENS4_14SM90_TMA_STOREES1B_NS4_17SM90_U32x4_STSM_NENS4_39AutoVectorizingCopyWithAssumedAlignmentILi128EEEEEEvvEEEEvNT_6ParamsE,"",@"SHT_CUDA_INFO"
	.sectionflags	@""
	.align	4


	//----- nvinfo : EIATTR_CUDA_API_VERSION
	.align		4
        /*0000*/ 	.byte	0x04, 0x37
        /*0002*/ 	.short	(.L_31 - .L_30)
.L_30:
        /*0004*/ 	.word	0x00000082


	//----- nvinfo : EIATTR_KPARAM_INFO
	.align		4
.L_31:
        /*0008*/ 	.byte	0x04, 0x17
        /*000a*/ 	.short	(.L_33 - .L_32)
.L_32:
        /*000c*/ 	.word	0x00000000
        /*0010*/ 	.short	0x0000
        /*0012*/ 	.short	0x0000
        /*0014*/ 	.byte	0x00, 0xf0, 0x01, 0x20


	//----- nvinfo : EIATTR_AT_ENTRY_FRAGMENTS
	.align		4
.L_33:
        /*0018*/ 	.byte	0x04, 0x4f
        /*001a*/ 	.short	(.L_35 - .L_34)


	//   ....[0]....
.L_34:
        /*001c*/ 	.word	0x00000006


	//----- nvinfo : EIATTR_RESERVED_SMEM_USED
	.align		4
.L_35:
        /*0020*/ 	.byte	0x01, 0x41
	.zero		2


	//----- nvinfo : EIATTR_SPARSE_MMA_MASK
	.align		4
        /*0024*/ 	.byte	0x03, 0x50
        /*0026*/ 	.short	0x0000


	//----- nvinfo : EIATTR_TCGEN05_1CTA_USED
	.align		4
        /*0028*/ 	.byte	0x01, 0x51
	.zero		2


	//----- nvinfo : EIATTR_MAXREG_COUNT
	.align		4
        /*002c*/ 	.byte	0x03, 0x1b
        /*002e*/ 	.short	0x00ff


	//----- nvinfo : EIATTR_NUM_BARRIERS
	.align		4
        /*0030*/ 	.byte	0x02, 0x4c
        /*0032*/ 	.byte	0x07
	.zero		1


	//----- nvinfo : EIATTR_EXTERNS
	.align		4
        /*0034*/ 	.byte	0x04, 0x0f
        /*0036*/ 	.short	(.L_37 - .L_36)


	//   ....[0]....
	.align		4
.L_36:
        /*0038*/ 	.word	index@(__assertfail)


	//----- nvinfo : EIATTR_MERCURY_ISA_VERSION
	.align		4
.L_37:
        /*003c*/ 	.byte	0x03, 0x5f
        /*003e*/ 	.short	0x0101


	//----- nvinfo : EIATTR_INT_WARP_WIDE_INSTR_OFFSETS
	.align		4
        /*0040*/ 	.byte	0x04, 0x31
        /*0042*/ 	.short	(.L_39 - .L_38)


	//   ....[0]....
.L_38:
        /*0044*/ 	.word	0x00004520


	//   ....[1]....
        /*0048*/ 	.word	0x00004540


	//   ....[2]....
        /*004c*/ 	.word	0x00004570


	//   ....[3]....
        /*0050*/ 	.word	0x00005140


	//   ....[4]....
        /*0054*/ 	.word	0x000051c0


	//   ....[5]....
        /*0058*/ 	.word	0x000052c0


	//   ....[6]....
        /*005c*/ 	.word	0x000053d0


	//----- nvinfo : EIATTR_COOP_GROUP_MASK_REGIDS
	.align		4
.L_39:
        /*0060*/ 	.byte	0x04, 0x29
        /*0062*/ 	.short	(.L_41 - .L_40)


	//   ....[0]....
.L_40:
        /*0064*/ 	.word	0xffffffff


	//   ....[1]....
        /*0068*/ 	.word	0xffffffff


	//   ....[2]....
        /*006c*/ 	.word	0xffffffff


	//   ....[3]....
        /*0070*/ 	.word	0xffffffff


	//   ....[4]....
        /*0074*/ 	.word	0xffffffff


	//   ....[5]....
        /*0078*/ 	.word	0xffffffff


	//   ....[6]....
        /*007c*/ 	.word	0xffffffff


	//   ....[7]....
        /*0080*/ 	.word	0xffffffff


	//   ....[8]....
        /*0084*/ 	.word	0xffffffff


	//   ....[9]....
        /*0088*/ 	.word	0xffffffff


	//   ....[10]....
        /*008c*/ 	.word	0xffffffff


	//   ....[11]....
        /*0090*/ 	.word	0xffffffff


	//   ....[12]....
        /*0094*/ 	.word	0xffffffff


	//   ....[13]....
        /*0098*/ 	.word	0xffffffff


	//----- nvinfo : EIATTR_COOP_GROUP_INSTR_OFFSETS
	.align		4
.L_41:
        /*009c*/ 	.byte	0x04, 0x28
        /*009e*/ 	.short	(.L_43 - .L_42)


	//   ....[0]....
.L_42:
        /*00a0*/ 	.word	0x00000080


	//   ....[1]....
        /*00a4*/ 	.word	0x000004e0


	//   ....[2]....
        /*00a8*/ 	.word	0x000007c0


	//   ....[3]....
        /*00ac*/ 	.word	0x00000940


	//   ....[4]....
        /*00b0*/ 	.word	0x00000a40


	//   ....[5]....
        /*00b4*/ 	.word	0x00000bb0


	//   ....[6]....
        /*00b8*/ 	.word	0x00000d50


	//   ....[7]....
        /*00bc*/ 	.word	0x00000f00


	//   ....[8]....
        /*00c0*/ 	.word	0x000023d0


	//   ....[9]....
        /*00c4*/ 	.word	0x00003710


	//   ....[10]....
        /*00c8*/ 	.word	0x00003920


	//   ....[11]....
        /*00cc*/ 	.word	0x00003950


	//   ....[12]....
        /*00d0*/ 	.word	0x00004400


	//   ....[13]....
        /*00d4*/ 	.word	0x00004630


	//----- nvinfo : EIATTR_VRC_CTA_INIT_COUNT
	.align		4
.L_43:
        /*00d8*/ 	.byte	0x02, 0x4a
        /*00da*/ 	.byte	0x80
	.zero		1


	//----- nvinfo : EIATTR_SYSCALL_OFFSETS
	.align		4
        /*00dc*/ 	.byte	0x04, 0x46
        /*00de*/ 	.short	(.L_45 - .L_44)


	//   ....[0]....
.L_44:
        /*00e0*/ 	.word	0x000060d0


	//   ....[1]....
        /*00e4*/ 	.word	0x000061c0


	//   ....[2]....
        /*00e8*/ 	.word	0x00006a70


	//   ....[3]....
        /*00ec*/ 	.word	0x000074d0


	//----- nvinfo : EIATTR_MBARRIER_INSTR_OFFSETS
	.align		4
.L_45:
        /*00f0*/ 	.byte	0x04, 0x39
        /*00f2*/ 	.short	(.L_47 - .L_46)


	//   ....[0]....
.L_46:
        /*00f4*/ 	.word	0x00000620
        /*00f8*/ 	.word	0x000000ff
        /*00fc*/ 	.word	0x00000000
        /*0100*/ 	.short	0x0100
        /*0102*/ 	.byte	0x04
	.zero		1


	//   ....[1]....
        /*0104*/ 	.word	0x00000630
        /*0108*/ 	.word	0x000000ff
        /*010c*/ 	.word	0x00000060
        /*0110*/ 	.short	0x0100
        /*0112*/ 	.byte	0x04
	.zero		1


	//   ....[2]....
        /*0114*/ 	.word	0x00000640
        /*0118*/ 	.word	0x000000ff
        /*011c*/ 	.word	0x00000008
        /*0120*/ 	.short	0x0100
        /*0122*/ 	.byte	0x04
	.zero		1


	//   ....[3]....
        /*0124*/ 	.word	0x00000650
        /*0128*/ 	.word	0x000000ff
        /*012c*/ 	.word	0x00000068
        /*0130*/ 	.short	0x0100
        /*0132*/ 	.byte	0x04
	.zero		1


	//   ....[4]....
        /*0134*/ 	.word	0x00000660
        /*0138*/ 	.word	0x000000ff
        /*013c*/ 	.word	0x00000010
        /*0140*/ 	.short	0x0100
        /*0142*/ 	.byte	0x04
	.zero		1


	//   ....[5]....
        /*0144*/ 	.word	0x00000670
        /*0148*/ 	.word	0x000000ff
        /*014c*/ 	.word	0x00000070
        /*0150*/ 	.short	0x0100
        /*0152*/ 	.byte	0x04
	.zero		1


	//   ....[6]....
        /*0154*/ 	.word	0x00000680
        /*0158*/ 	.word	0x000000ff
        /*015c*/ 	.word	0x00000018
        /*0160*/ 	.short	0x0100
        /*0162*/ 	.byte	0x04
	.zero		1


	//   ....[7]....
        /*0164*/ 	.word	0x00000690
        /*0168*/ 	.word	0x000000ff
        /*016c*/ 	.word	0x00000078
        /*0170*/ 	.short	0x0100
        /*0172*/ 	.byte	0x04
	.zero		1


	//   ....[8]....
        /*0174*/ 	.word	0x000006a0
        /*0178*/ 	.word	0x000000ff
        /*017c*/ 	.word	0x00000020
        /*0180*/ 	.short	0x0100
        /*0182*/ 	.byte	0x04
	.zero		1


	//   ....[9]....
        /*0184*/ 	.word	0x000006b0
        /*0188*/ 	.word	0x000000ff
        /*018c*/ 	.word	0x00000080
        /*0190*/ 	.short	0x0100
        /*0192*/ 	.byte	0x04
	.zero		1


	//   ....[10]....
        /*0194*/ 	.word	0x000006c0
        /*0198*/ 	.word	0x000000ff
        /*019c*/ 	.word	0x00000028
        /*01a0*/ 	.short	0x0100
        /*01a2*/ 	.byte	0x04
	.zero		1


	//   ....[11]....
        /*01a4*/ 	.word	0x000006d0
        /*01a8*/ 	.word	0x000000ff
        /*01ac*/ 	.word	0x00000088
        /*01b0*/ 	.short	0x0100
        /*01b2*/ 	.byte	0x04
	.zero		1


	//   ....[12]....
        /*01b4*/ 	.word	0x000006e0
        /*01b8*/ 	.word	0x000000ff
        /*01bc*/ 	.word	0x00000030
        /*01c0*/ 	.short	0x0100
        /*01c2*/ 	.byte	0x04
	.zero		1


	//   ....[13]....
        /*01c4*/ 	.word	0x000006f0
        /*01c8*/ 	.word	0x000000ff
        /*01cc*/ 	.word	0x00000090
        /*01d0*/ 	.short	0x0100
        /*01d2*/ 	.byte	0x04
	.zero		1


	//   ....[14]....
        /*01d4*/ 	.word	0x00000700
        /*01d8*/ 	.word	0x000000ff
        /*01dc*/ 	.word	0x00000038
        /*01e0*/ 	.short	0x0100
        /*01e2*/ 	.byte	0x04
	.zero		1


	//   ....[15]....
        /*01e4*/ 	.word	0x00000710
        /*01e8*/ 	.word	0x000000ff
        /*01ec*/ 	.word	0x00000098
        /*01f0*/ 	.short	0x0100
        /*01f2*/ 	.byte	0x04
	.zero		1


	//   ....[16]....
        /*01f4*/ 	.word	0x00000720
        /*01f8*/ 	.word	0x000000ff
        /*01fc*/ 	.word	0x00000040
        /*0200*/ 	.short	0x0100
        /*0202*/ 	.byte	0x04
	.zero		1


	//   ....[17]....
        /*0204*/ 	.word	0x00000730
        /*0208*/ 	.word	0x000000ff
        /*020c*/ 	.word	0x000000a0
        /*0210*/ 	.short	0x0100
        /*0212*/ 	.byte	0x04
	.zero		1


	//   ....[18]....
        /*0214*/ 	.word	0x00000740
        /*0218*/ 	.word	0x000000ff
        /*021c*/ 	.word	0x00000048
        /*0220*/ 	.short	0x0100
        /*0222*/ 	.byte	0x04
	.zero		1


	//   ....[19]....
        /*0224*/ 	.word	0x00000750
        /*0228*/ 	.word	0x000000ff
        /*022c*/ 	.word	0x000000a8
        /*0230*/ 	.short	0x0100
        /*0232*/ 	.byte	0x04
	.zero		1


	//   ....[20]....
        /*0234*/ 	.word	0x00000760
        /*0238*/ 	.word	0x000000ff
        /*023c*/ 	.word	0x00000050
        /*0240*/ 	.short	0x0100
        /*0242*/ 	.byte	0x04
	.zero		1


	//   ....[21]....
        /*0244*/ 	.word	0x00000770
        /*0248*/ 	.word	0x000000ff
        /*024c*/ 	.word	0x000000b0
        /*0250*/ 	.short	0x0100
        /*0252*/ 	.byte	0x04
	.zero		1


	//   ....[22]....
        /*0254*/ 	.word	0x00000780
        /*0258*/ 	.word	0x000000ff
        /*025c*/ 	.word	0x00000058
        /*0260*/ 	.short	0x0100
        /*0262*/ 	.byte	0x04
	.zero		1


	//   ....[23]....
        /*0264*/ 	.word	0x00000790
        /*0268*/ 	.word	0x000000ff
        /*026c*/ 	.word	0x000000b8
        /*0270*/ 	.short	0x0100
        /*0272*/ 	.byte	0x04
	.zero		1


	//   ....[24]....
        /*0274*/ 	.word	0x000008d0
        /*0278*/ 	.word	0x000000ff
        /*027c*/ 	.word	0x000000c0
        /*0280*/ 	.short	0x0100
        /*0282*/ 	.byte	0x04
	.zero		1


	//   ....[25]....
        /*0284*/ 	.word	0x000008e0
        /*0288*/ 	.word	0x000000ff
        /*028c*/ 	.word	0x000000d8
        /*0290*/ 	.short	0x0100
        /*0292*/ 	.byte	0x04
	.zero		1


	//   ....[26]....
        /*0294*/ 	.word	0x000008f0
        /*0298*/ 	.word	0x000000ff
        /*029c*/ 	.word	0x000000c8
        /*02a0*/ 	.short	0x0100
        /*02a2*/ 	.byte	0x04
	.zero		1


	//   ....[27]....
        /*02a4*/ 	.word	0x00000900
        /*02a8*/ 	.word	0x000000ff
        /*02ac*/ 	.word	0x000000e0
        /*02b0*/ 	.short	0x0100
        /*02b2*/ 	.byte	0x04
	.zero		1


	//   ....[28]....
        /*02b4*/ 	.word	0x00000910
        /*02b8*/ 	.word	0x000000ff
        /*02bc*/ 	.word	0x000000d0
        /*02c0*/ 	.short	0x0100
        /*02c2*/ 	.byte	0x04
	.zero		1


	//   ....[29]....
        /*02c4*/ 	.word	0x00000920
        /*02c8*/ 	.word	0x000000ff
        /*02cc*/ 	.word	0x000000e8
        /*02d0*/ 	.short	0x0100
        /*02d2*/ 	.byte	0x04
	.zero		1


	//   ....[30]....
        /*02d4*/ 	.word	0x00000a10
        /*02d8*/ 	.word	0x000000ff
        /*02dc*/ 	.word	0x000000f0
        /*02e0*/ 	.short	0x0100
        /*02e2*/ 	.byte	0x06
	.zero		1


	//   ....[31]....
        /*02e4*/ 	.word	0x00000a20
        /*02e8*/ 	.word	0x000000ff
        /*02ec*/ 	.word	0x000000f8
        /*02f0*/ 	.short	0x0100
        /*02f2*/ 	.byte	0x06
	.zero		1


	//   ....[32]....
        /*02f4*/ 	.word	0x00000b60
        /*02f8*/ 	.word	0x000000ff
        /*02fc*/ 	.word	0x00000100
        /*0300*/ 	.short	0x0100
        /*0302*/ 	.byte	0x06
	.zero		1


	//   ....[33]....
        /*0304*/ 	.word	0x00000b70
        /*0308*/ 	.word	0x000000ff
        /*030c*/ 	.word	0x00000110
        /*0310*/ 	.short	0x0100
        /*0312*/ 	.byte	0x06
	.zero		1


	//   ....[34]....
        /*0314*/ 	.word	0x00000b80
        /*0318*/ 	.word	0x000000ff
        /*031c*/ 	.word	0x00000108
        /*0320*/ 	.short	0x0100
        /*0322*/ 	.byte	0x06
	.zero		1


	//   ....[35]....
        /*0324*/ 	.word	0x00000b90
        /*0328*/ 	.word	0x000000ff
        /*032c*/ 	.word	0x00000118
        /*0330*/ 	.short	0x0100
        /*0332*/ 	.byte	0x06
	.zero		1


	//   ....[36]....
        /*0334*/ 	.word	0x00000cc0
        /*0338*/ 	.word	0x000000ff
        /*033c*/ 	.word	0x00000120
        /*0340*/ 	.short	0x0100
        /*0342*/ 	.byte	0x04
	.zero		1


	//   ....[37]....
        /*0344*/ 	.word	0x00000cd0
        /*0348*/ 	.word	0x000000ff
        /*034c*/ 	.word	0x00000140
        /*0350*/ 	.short	0x0100
        /*0352*/ 	.byte	0x04
	.zero		1


	//   ....[38]....
        /*0354*/ 	.word	0x00000ce0
        /*0358*/ 	.word	0x000000ff
        /*035c*/ 	.word	0x00000128
        /*0360*/ 	.short	0x0100
        /*0362*/ 	.byte	0x04
	.zero		1


	//   ....[39]....
        /*0364*/ 	.word	0x00000cf0
        /*0368*/ 	.word	0x000000ff
        /*036c*/ 	.word	0x00000148
        /*0370*/ 	.short	0x0100
        /*0372*/ 	.byte	0x04
	.zero		1


	//   ....[40]....
        /*0374*/ 	.word	0x00000d00
        /*0378*/ 	.word	0x000000ff
        /*037c*/ 	.word	0x00000130
        /*0380*/ 	.short	0x0100
        /*0382*/ 	.byte	0x04
	.zero		1


	//   ....[41]....
        /*0384*/ 	.word	0x00000d10
        /*0388*/ 	.word	0x000000ff
        /*038c*/ 	.word	0x00000150
        /*0390*/ 	.short	0x0100
        /*0392*/ 	.byte	0x04
	.zero		1


	//   ....[42]....
        /*0394*/ 	.word	0x00000d20
        /*0398*/ 	.word	0x000000ff
        /*039c*/ 	.word	0x00000138
        /*03a0*/ 	.short	0x0100
        /*03a2*/ 	.byte	0x04
	.zero		1


	//   ....[43]....
        /*03a4*/ 	.word	0x00000d30
        /*03a8*/ 	.word	0x000000ff
        /*03ac*/ 	.word	0x00000158
        /*03b0*/ 	.short	0x0100
        /*03b2*/ 	.byte	0x04
	.zero		1


	//   ....[44]....
        /*03b4*/ 	.word	0x00000e20
        /*03b8*/ 	.word	0x000000ff
        /*03bc*/ 	.word	0x00000160
        /*03c0*/ 	.short	0x0100
        /*03c2*/ 	.byte	0x04
	.zero		1


	//   ....[45]....
        /*03c4*/ 	.word	0x00000e30
        /*03c8*/ 	.word	0x000000ff
        /*03cc*/ 	.word	0x00000170
        /*03d0*/ 	.short	0x0100
        /*03d2*/ 	.byte	0x04
	.zero		1


	//   ....[46]....
        /*03d4*/ 	.word	0x00000e40
        /*03d8*/ 	.word	0x000000ff
        /*03dc*/ 	.word	0x00000168
        /*03e0*/ 	.short	0x0100
        /*03e2*/ 	.byte	0x04
	.zero		1


	//   ....[47]....
        /*03e4*/ 	.word	0x00000e50
        /*03e8*/ 	.word	0x000000ff
        /*03ec*/ 	.word	0x00000178
        /*03f0*/ 	.short	0x0100
        /*03f2*/ 	.byte	0x04
	.zero		1


	//   ....[48]....
        /*03f4*/ 	.word	0x00001bc0
        /*03f8*/ 	.word	0x00000003
        /*03fc*/ 	.word	0x00000170
        /*0400*/ 	.short	0x010a
        /*0402*/ 	.byte	0xff
	.zero		1


	//   ....[49]....
        /*0404*/ 	.word	0x00001bf0
        /*0408*/ 	.word	0x00000003
        /*040c*/ 	.word	0x00000160
        /*0410*/ 	.short	0x0101
        /*0412*/ 	.byte	0xff
	.zero		1


	//   ....[50]....
        /*0414*/ 	.word	0x00001cd0
        /*0418*/ 	.word	0x000000ff
        /*041c*/ 	.word	0x00000060
        /*0420*/ 	.short	0x010a
        /*0422*/ 	.byte	0x04
	.zero		1


	//   ....[51]....
        /*0424*/ 	.word	0x00001d50
        /*0428*/ 	.word	0x000000ff
        /*042c*/ 	.word	0x00000060
        /*0430*/ 	.short	0x010a
        /*0432*/ 	.byte	0x21
	.zero		1


	//   ....[52]....
        /*0434*/ 	.word	0x00001ee0
        /*0438*/ 	.word	0x000000ff
        /*043c*/ 	.word	0x00000060
        /*0440*/ 	.short	0x010a
        /*0442*/ 	.byte	0x08
	.zero		1


	//   ....[53]....
        /*0444*/ 	.word	0x00002040
        /*0448*/ 	.word	0x000000ff
        /*044c*/ 	.word	0x000000f8
        /*0450*/ 	.short	0x0101
        /*0452*/ 	.byte	0x06
	.zero		1


	//   ....[54]....
        /*0454*/ 	.word	0x00002060
        /*0458*/ 	.word	0x000000ff
        /*045c*/ 	.word	0x00000060
        /*0460*/ 	.short	0x010a
        /*0462*/ 	.byte	0x04
	.zero		1


	//   ....[55]....
        /*0464*/ 	.word	0x000020e0
        /*0468*/ 	.word	0x000000ff
        /*046c*/ 	.word	0x00000060
        /*0470*/ 	.short	0x010a
        /*0472*/ 	.byte	0x11
	.zero		1


	//   ....[56]....
        /*0474*/ 	.word	0x00002270
        /*0478*/ 	.word	0x000000ff
        /*047c*/ 	.word	0x00000060
        /*0480*/ 	.short	0x010a
        /*0482*/ 	.byte	0x07
	.zero		1


	//   ....[57]....
        /*0484*/ 	.word	0x00002400
        /*0488*/ 	.word	0x00000003
        /*048c*/ 	.word	0x00000100
        /*0490*/ 	.short	0x010a
        /*0492*/ 	.byte	0xff
	.zero		1


	//   ....[58]....
        /*0494*/ 	.word	0x00002550
        /*0498*/ 	.word	0x00000000
        /*049c*/ 	.word	0x00000000
        /*04a0*/ 	.short	0x0101
        /*04a2*/ 	.byte	0xff
	.zero		1


	//   ....[59]....
        /*04a4*/ 	.word	0x00002b10
        /*04a8*/ 	.word	0x000000ff
        /*04ac*/ 	.word	0x00000000
        /*04b0*/ 	.short	0x010a
        /*04b2*/ 	.byte	0x04
	.zero		1


	//   ....[60]....
        /*04b4*/ 	.word	0x00002ba0
        /*04b8*/ 	.word	0x000000ff
        /*04bc*/ 	.word	0x00000000
        /*04c0*/ 	.short	0x010a
        /*04c2*/ 	.byte	0x05
	.zero		1


	//   ....[61]....
        /*04c4*/ 	.word	0x00002c30
        /*04c8*/ 	.word	0x000000ff
        /*04cc*/ 	.word	0x00000000
        /*04d0*/ 	.short	0x010a
        /*04d2*/ 	.byte	0x05
	.zero		1


	//   ....[62]....
        /*04d4*/ 	.word	0x00002cc0
        /*04d8*/ 	.word	0x000000ff
        /*04dc*/ 	.word	0x00000000
        /*04e0*/ 	.short	0x010a
        /*04e2*/ 	.byte	0x05
	.zero		1


	//   ....[63]....
        /*04e4*/ 	.word	0x00002d50
        /*04e8*/ 	.word	0x000000ff
        /*04ec*/ 	.word	0x00000000
        /*04f0*/ 	.short	0x010a
        /*04f2*/ 	.byte	0x05
	.zero		1


	//   ....[64]....
        /*04f4*/ 	.word	0x00002de0
        /*04f8*/ 	.word	0x000000ff
        /*04fc*/ 	.word	0x00000000
        /*0500*/ 	.short	0x010a
        /*0502*/ 	.byte	0x05
	.zero		1


	//   ....[65]....
        /*0504*/ 	.word	0x00002e70
        /*0508*/ 	.word	0x000000ff
        /*050c*/ 	.word	0x00000000
        /*0510*/ 	.short	0x010a
        /*0512*/ 	.byte	0x05
	.zero		1


	//   ....[66]....
        /*0514*/ 	.word	0x00002f00
        /*0518*/ 	.word	0x000000ff
        /*051c*/ 	.word	0x00000000
        /*0520*/ 	.short	0x010a
        /*0522*/ 	.byte	0x05
	.zero		1


	//   ....[67]....
        /*0524*/ 	.word	0x00002f90
        /*0528*/ 	.word	0x000000ff
        /*052c*/ 	.word	0x00000000
        /*0530*/ 	.short	0x010a
        /*0532*/ 	.byte	0x05
	.zero		1


	//   ....[68]....
        /*0534*/ 	.word	0x00003020
        /*0538*/ 	.word	0x000000ff
        /*053c*/ 	.word	0x00000000
        /*0540*/ 	.short	0x010a
        /*0542*/ 	.byte	0x05
	.zero		1


	//   ....[69]....
        /*0544*/ 	.word	0x000030b0
        /*0548*/ 	.word	0x000000ff
        /*054c*/ 	.word	0x00000000
        /*0550*/ 	.short	0x010a
        /*0552*/ 	.byte	0x05
	.zero		1


	//   ....[70]....
        /*0554*/ 	.word	0x00003150
        /*0558*/ 	.word	0x00000000
        /*055c*/ 	.word	0x00000000
        /*0560*/ 	.short	0x010a
        /*0562*/ 	.byte	0xff
	.zero		1


	//   ....[71]....
        /*0564*/ 	.word	0x00003270
        /*0568*/ 	.word	0x00000002
        /*056c*/ 	.word	0x00000160
        /*0570*/ 	.short	0x010a
        /*0572*/ 	.byte	0xff
	.zero		1


	//   ....[72]....
        /*0574*/ 	.word	0x000032d0
        /*0578*/ 	.word	0x00000004
        /*057c*/ 	.word	0x00000000
        /*0580*/ 	.short	0x0101
        /*0582*/ 	.byte	0xff
	.zero		1


	//   ....[73]....
        /*0584*/ 	.word	0x000032f0
        /*0588*/ 	.word	0x000000ff
        /*058c*/ 	.word	0x00000110
        /*0590*/ 	.short	0x010a
        /*0592*/ 	.byte	0x04
	.zero		1


	//   ....[74]....
        /*0594*/ 	.word	0x00003410
        /*0598*/ 	.word	0x00000002
        /*059c*/ 	.word	0x00000100
        /*05a0*/ 	.short	0x010a
        /*05a2*/ 	.byte	0xff
	.zero		1


	//   ....[75]....
        /*05a4*/ 	.word	0x00003520
        /*05a8*/ 	.word	0x00000002
        /*05ac*/ 	.word	0x00000000
        /*05b0*/ 	.short	0x0101
        /*05b2*/ 	.byte	0xff
	.zero		1


	//   ....[76]....
        /*05b4*/ 	.word	0x000035b0
        /*05b8*/ 	.word	0x000000ff
        /*05bc*/ 	.word	0x00000110
        /*05c0*/ 	.short	0x0106
        /*05c2*/ 	.byte	0x04
	.zero		1


	//   ....[77]....
        /*05c4*/ 	.word	0x000035d0
        /*05c8*/ 	.word	0x000000ff
        /*05cc*/ 	.word	0x00000110
        /*05d0*/ 	.short	0x010a
        /*05d2*/ 	.byte	0x04
	.zero		1


	//   ....[78]....
        /*05d4*/ 	.word	0x00003660
        /*05d8*/ 	.word	0x000000ff
        /*05dc*/ 	.word	0x00000110
        /*05e0*/ 	.short	0x0106
        /*05e2*/ 	.byte	0x07
	.zero		1


	//   ....[79]....
        /*05e4*/ 	.word	0x000036a0
        /*05e8*/ 	.word	0x00000000
        /*05ec*/ 	.word	0x00000110
        /*05f0*/ 	.short	0x010a
        /*05f2*/ 	.byte	0xff
	.zero		1


	//   ....[80]....
        /*05f4*/ 	.word	0x00003bf0
        /*05f8*/ 	.word	0x00000000
        /*05fc*/ 	.word	0x00000100
        /*0600*/ 	.short	0x010a
        /*0602*/ 	.byte	0xff
	.zero		1


	//   ....[81]....
        /*0604*/ 	.word	0x00003cf0
        /*0608*/ 	.word	0x00000003
        /*060c*/ 	.word	0x00000000
        /*0610*/ 	.short	0x0101
        /*0612*/ 	.byte	0xff
	.zero		1


	//   ....[82]....
        /*0614*/ 	.word	0x00003d00
        /*0618*/ 	.word	0x000000ff
        /*061c*/ 	.word	0x00000000
        /*0620*/ 	.short	0x010a
        /*0622*/ 	.byte	0x04
	.zero		1


	//   ....[83]....
        /*0624*/ 	.word	0x00003d80
        /*0628*/ 	.word	0x000000ff
        /*062c*/ 	.word	0x00000140
        /*0630*/ 	.short	0x010a
        /*0632*/ 	.byte	0x1f
	.zero		1


	//   ....[84]....
        /*0634*/ 	.word	0x00003e60
        /*0638*/ 	.word	0x000000ff
        /*063c*/ 	.word	0x00000000
        /*0640*/ 	.short	0x010a
        /*0642*/ 	.byte	0x05
	.zero		1


	//   ....[85]....
        /*0644*/ 	.word	0x00003fa0
        /*0648*/ 	.word	0x000000ff
        /*064c*/ 	.word	0x00000000
        /*0650*/ 	.short	0x010a
        /*0652*/ 	.byte	0x04
	.zero		1


	//   ....[86]....
        /*0654*/ 	.word	0x00004230
        /*0658*/ 	.word	0x000000ff
        /*065c*/ 	.word	0x00000000
        /*0660*/ 	.short	0x010a
        /*0662*/ 	.byte	0x04
	.zero		1


	//   ....[87]....
        /*0664*/ 	.word	0x000042c0
        /*0668*/ 	.word	0x000000ff
        /*066c*/ 	.word	0x00000000
        /*0670*/ 	.short	0x010a
        /*0672*/ 	.byte	0x05
	.zero		1


	//   ....[88]....
        /*0674*/ 	.word	0x00004350
        /*0678*/ 	.word	0x000000ff
        /*067c*/ 	.word	0x00000000
        /*0680*/ 	.short	0x010a
        /*0682*/ 	.byte	0x05
	.zero		1


	//   ....[89]....
        /*0684*/ 	.word	0x000043e0
        /*0688*/ 	.word	0x000000ff
        /*068c*/ 	.word	0x00000000
        /*0690*/ 	.short	0x010a
        /*0692*/ 	.byte	0x04
	.zero		1


	//   ....[90]....
        /*0694*/ 	.word	0x00004870
        /*0698*/ 	.word	0x0000000c
        /*069c*/ 	.word	0x00000100
        /*06a0*/ 	.short	0x010a
        /*06a2*/ 	.byte	0xff
	.zero		1


	//   ....[91]....
        /*06a4*/ 	.word	0x000049e0
        /*06a8*/ 	.word	0x00000000
        /*06ac*/ 	.word	0x00000000
        /*06b0*/ 	.short	0x0101
        /*06b2*/ 	.byte	0xff
	.zero		1


	//   ....[92]....
        /*06b4*/ 	.word	0x00004e60
        /*06b8*/ 	.word	0x000000ff
        /*06bc*/ 	.word	0x000000f8
        /*06c0*/ 	.short	0x010a
        /*06c2*/ 	.byte	0x18
	.zero		1


	//   ....[93]....
        /*06c4*/ 	.word	0x00005020
        /*06c8*/ 	.word	0x000000ff
        /*06cc*/ 	.word	0x000000d8
        /*06d0*/ 	.short	0x010a
        /*06d2*/ 	.byte	0x04
	.zero		1


	//   ....[94]....
        /*06d4*/ 	.word	0x000051f0
        /*06d8*/ 	.word	0x000000ff
        /*06dc*/ 	.word	0x000000c0
        /*06e0*/ 	.short	0x010b
        /*06e2*/ 	.byte	0x04
	.zero		1


	//   ....[95]....
        /*06e4*/ 	.word	0x00005200
        /*06e8*/ 	.word	0x000000ff
        /*06ec*/ 	.word	0x00000000
        /*06f0*/ 	.short	0x0101
        /*06f2*/ 	.byte	0x14
	.zero		1


	//   ....[96]....
        /*06f4*/ 	.word	0x00005210
        /*06f8*/ 	.word	0x000000ff
        /*06fc*/ 	.word	0x000000d8
        /*0700*/ 	.short	0x010a
        /*0702*/ 	.byte	0x05
	.zero		1


	//   ....[97]....
        /*0704*/ 	.word	0x00005400
        /*0708*/ 	.word	0x000000ff
        /*070c*/ 	.word	0x000000c0
        /*0710*/ 	.short	0x010b
        /*0712*/ 	.byte	0x05
	.zero		1


	//   ....[98]....
        /*0714*/ 	.word	0x00005410
        /*0718*/ 	.word	0x000000ff
        /*071c*/ 	.word	0x00000000
        /*0720*/ 	.short	0x0101
        /*0722*/ 	.byte	0x04
	.zero		1


	//   ....[99]....
        /*0724*/ 	.word	0x000054b0
        /*0728*/ 	.word	0x000000ff
        /*072c*/ 	.word	0x00000000
        /*0730*/ 	.short	0x010a
        /*0732*/ 	.byte	0x04
	.zero		1


	//   ....[100]....
        /*0734*/ 	.word	0x00005540
        /*0738*/ 	.word	0x000000ff
        /*073c*/ 	.word	0x00000000
        /*0740*/ 	.short	0x010a
        /*0742*/ 	.byte	0x05
	.zero		1


	//   ....[101]....
        /*0744*/ 	.word	0x000055e0
        /*0748*/ 	.word	0x00000000
        /*074c*/ 	.word	0x00000000
        /*0750*/ 	.short	0x010a
        /*0752*/ 	.byte	0xff
	.zero		1


	//   ....[102]....
        /*0754*/ 	.word	0x00005940
        /*0758*/ 	.word	0x00000000
        /*075c*/ 	.word	0x00000100
        /*0760*/ 	.short	0x010a
        /*0762*/ 	.byte	0xff
	.zero		1


	//   ....[103]....
        /*0764*/ 	.word	0x00005a10
        /*0768*/ 	.word	0x00000000
        /*076c*/ 	.word	0x00000000
        /*0770*/ 	.short	0x0101
        /*0772*/ 	.byte	0xff
	.zero		1


	//   ....[104]....
        /*0774*/ 	.word	0x00006640
        /*0778*/ 	.word	0x00000002
        /*077c*/ 	.word	0x000000c0
        /*0780*/ 	.short	0x010a
        /*0782*/ 	.byte	0xff
	.zero		1


	//   ....[105]....
        /*0784*/ 	.word	0x00006690
        /*0788*/ 	.word	0x0000004c
        /*078c*/ 	.word	0x00000120
        /*0790*/ 	.short	0x010a
        /*0792*/ 	.byte	0xff
	.zero		1


	//   ....[106]....
        /*0794*/ 	.word	0x00006720
        /*0798*/ 	.word	0x00000002
        /*079c*/ 	.word	0x000000c0
        /*07a0*/ 	.short	0x010a
        /*07a2*/ 	.byte	0xff
	.zero		1


	//   ....[107]....
        /*07a4*/ 	.word	0x00006950
        /*07a8*/ 	.word	0x0000004c
        /*07ac*/ 	.word	0x00000120
        /*07b0*/ 	.short	0x010a
        /*07b2*/ 	.byte	0xff
	.zero		1


	//   ....[108]....
        /*07b4*/ 	.word	0x000071f0
        /*07b8*/ 	.word	0x00000000
        /*07bc*/ 	.word	0x00000000
        /*07c0*/ 	.short	0x0101
        /*07c2*/ 	.byte	0xff
	.zero		1


	//   ....[109]....
        /*07c4*/ 	.word	0x00007200
        /*07c8*/ 	.word	0x00000002
        /*07cc*/ 	.word	0x000000c0
        /*07d0*/ 	.short	0x010a
        /*07d2*/ 	.byte	0xff
	.zero		1


	//   ....[110]....
        /*07d4*/ 	.word	0x000072d0
        /*07d8*/ 	.word	0x00000002
        /*07dc*/ 	.word	0x000000c0
        /*07e0*/ 	.short	0x010a
        /*07e2*/ 	.byte	0xff
	.zero		1


	//   ....[111]....
        /*07e4*/ 	.word	0x000078f0
        /*07e8*/ 	.word	0x000000ff
        /*07ec*/ 	.word	0x00000000
        /*07f0*/ 	.short	0x0101
        /*07f2*/ 	.byte	0x04
	.zero		1


	//   ....[112]....
        /*07f4*/ 	.word	0x00007cc0
        /*07f8*/ 	.word	0x00000002
        /*07fc*/ 	.word	0x00000000
        /*0800*/ 	.short	0x0101
        /*0802*/ 	.byte	0xff
	.zero		1


	//   ....[113]....
        /*0804*/ 	.word	0x00007f80
        /*0808*/ 	.word	0x000000ff
        /*080c*/ 	.word	0x00000000
        /*0810*/ 	.short	0x0101
        /*0812*/ 	.byte	0x06
	.zero		1


	//   ....[114]....
        /*0814*/ 	.word	0x00007fa0
        /*0818*/ 	.word	0x00000003
        /*081c*/ 	.word	0x00000170
        /*0820*/ 	.short	0x010a
        /*0822*/ 	.byte	0xff
	.zero		1


	//   ....[115]....
        /*0824*/ 	.word	0x00008000
        /*0828*/ 	.word	0x00000000
        /*082c*/ 	.word	0x00000060
        /*0830*/ 	.short	0x010a
        /*0832*/ 	.byte	0xff
	.zero		1


	//   ....[116]....
        /*0834*/ 	.word	0x00008060
        /*0838*/ 	.word	0x00000000
        /*083c*/ 	.word	0x00000060
        /*0840*/ 	.short	0x010a
        /*0842*/ 	.byte	0xff
	.zero		1


	//   ....[117]....
        /*0844*/ 	.word	0x000080b0
        /*0848*/ 	.word	0x00000003
        /*084c*/ 	.word	0x00000100
        /*0850*/ 	.short	0x010a
        /*0852*/ 	.byte	0xff
	.zero		1


	//   ....[118]....
        /*0854*/ 	.word	0x00008110
        /*0858*/ 	.word	0x00000000
        /*085c*/ 	.word	0x00000000
        /*0860*/ 	.short	0x010a
        /*0862*/ 	.byte	0xff
	.zero		1


	//   ....[119]....
        /*0864*/ 	.word	0x00008170
        /*0868*/ 	.word	0x00000000
        /*086c*/ 	.word	0x00000000
        /*0870*/ 	.short	0x010a
        /*0872*/ 	.byte	0xff
	.zero		1


	//   ....[120]....
        /*0874*/ 	.word	0x000081d0
        /*0878*/ 	.word	0x00000000
        /*087c*/ 	.word	0x00000000
        /*0880*/ 	.short	0x010a
        /*0882*/ 	.byte	0xff
	.zero		1


	//   ....[121]....
        /*0884*/ 	.word	0x00008230
        /*0888*/ 	.word	0x00000000
        /*088c*/ 	.word	0x00000000
        /*0890*/ 	.short	0x010a
        /*0892*/ 	.byte	0xff
	.zero		1


	//   ....[122]....
        /*0894*/ 	.word	0x00008290
        /*0898*/ 	.word	0x00000000
        /*089c*/ 	.word	0x00000000
        /*08a0*/ 	.short	0x010a
        /*08a2*/ 	.byte	0xff
	.zero		1


	//   ....[123]....
        /*08a4*/ 	.word	0x000082f0
        /*08a8*/ 	.word	0x00000000
        /*08ac*/ 	.word	0x00000000
        /*08b0*/ 	.short	0x010a
        /*08b2*/ 	.byte	0xff
	.zero		1


	//   ....[124]....
        /*08b4*/ 	.word	0x00008350
        /*08b8*/ 	.word	0x00000000
        /*08bc*/ 	.word	0x00000000
        /*08c0*/ 	.short	0x010a
        /*08c2*/ 	.byte	0xff
	.zero		1


	//   ....[125]....
        /*08c4*/ 	.word	0x000083b0
        /*08c8*/ 	.word	0x00000000
        /*08cc*/ 	.word	0x00000000
        /*08d0*/ 	.short	0x010a
        /*08d2*/ 	.byte	0xff
	.zero		1


	//   ....[126]....
        /*08d4*/ 	.word	0x00008410
        /*08d8*/ 	.word	0x00000000
        /*08dc*/ 	.word	0x00000000
        /*08e0*/ 	.short	0x010a
        /*08e2*/ 	.byte	0xff
	.zero		1


	//   ....[127]....
        /*08e4*/ 	.word	0x00008470
        /*08e8*/ 	.word	0x00000000
        /*08ec*/ 	.word	0x00000000
        /*08f0*/ 	.short	0x010a
        /*08f2*/ 	.byte	0xff
	.zero		1


	//   ....[128]....
        /*08f4*/ 	.word	0x000084d0
        /*08f8*/ 	.word	0x00000000
        /*08fc*/ 	.word	0x00000000
        /*0900*/ 	.short	0x010a
        /*0902*/ 	.byte	0xff
	.zero		1


	//   ....[129]....
        /*0904*/ 	.word	0x00008520
        /*0908*/ 	.word	0x00000002
        /*090c*/ 	.word	0x00000160
        /*0910*/ 	.short	0x010a
        /*0912*/ 	.byte	0xff
	.zero		1


	//   ....[130]....
        /*0914*/ 	.word	0x00008580
        /*0918*/ 	.word	0x00000002
        /*091c*/ 	.word	0x00000110
        /*0920*/ 	.short	0x010a
        /*0922*/ 	.byte	0xff
	.zero		1


	//   ....[131]....
        /*0924*/ 	.word	0x000085d0
        /*0928*/ 	.word	0x00000002
        /*092c*/ 	.word	0x00000100
        /*0930*/ 	.short	0x010a
        /*0932*/ 	.byte	0xff
	.zero		1


	//   ....[132]....
        /*0934*/ 	.word	0x00008630
        /*0938*/ 	.word	0x00000000
        /*093c*/ 	.word	0x00000110
        /*0940*/ 	.short	0x010a
        /*0942*/ 	.byte	0xff
	.zero		1


	//   ....[133]....
        /*0944*/ 	.word	0x00008680
        /*0948*/ 	.word	0x00000000
        /*094c*/ 	.word	0x00000100
        /*0950*/ 	.short	0x010a
        /*0952*/ 	.byte	0xff
	.zero		1


	//   ....[134]....
        /*0954*/ 	.word	0x000086e0
        /*0958*/ 	.word	0x00000003
        /*095c*/ 	.word	0x00000140
        /*0960*/ 	.short	0x010a
        /*0962*/ 	.byte	0xff
	.zero		1


	//   ....[135]....
        /*0964*/ 	.word	0x00008740
        /*0968*/ 	.word	0x00000000
        /*096c*/ 	.word	0x00000000
        /*0970*/ 	.short	0x010a
        /*0972*/ 	.byte	0xff
	.zero		1


	//   ....[136]....
        /*0974*/ 	.word	0x000087a0
        /*0978*/ 	.word	0x00000000
        /*097c*/ 	.word	0x00000000
        /*0980*/ 	.short	0x010a
        /*0982*/ 	.byte	0xff
	.zero		1


	//   ....[137]....
        /*0984*/ 	.word	0x00008800
        /*0988*/ 	.word	0x00000000
        /*098c*/ 	.word	0x00000000
        /*0990*/ 	.short	0x010a
        /*0992*/ 	.byte	0xff
	.zero		1


	//   ....[138]....
        /*0994*/ 	.word	0x00008860
        /*0998*/ 	.word	0x00000000
        /*099c*/ 	.word	0x00000000
        /*09a0*/ 	.short	0x010a
        /*09a2*/ 	.byte	0xff
	.zero		1


	//   ....[139]....
        /*09a4*/ 	.word	0x000088c0
        /*09a8*/ 	.word	0x00000000
        /*09ac*/ 	.word	0x00000000
        /*09b0*/ 	.short	0x010a
        /*09b2*/ 	.byte	0xff
	.zero		1


	//   ....[140]....
        /*09b4*/ 	.word	0x00008910
        /*09b8*/ 	.word	0x0000000c
        /*09bc*/ 	.word	0x00000100
        /*09c0*/ 	.short	0x010a
        /*09c2*/ 	.byte	0xff
	.zero		1


	//   ....[141]....
        /*09c4*/ 	.word	0x00008970
        /*09c8*/ 	.word	0x00000000
        /*09cc*/ 	.word	0x000000f8
        /*09d0*/ 	.short	0x010a
        /*09d2*/ 	.byte	0xff
	.zero		1


	//   ....[142]....
        /*09d4*/ 	.word	0x000089d0
        /*09d8*/ 	.word	0x00000000
        /*09dc*/ 	.word	0x000000d8
        /*09e0*/ 	.short	0x010a
        /*09e2*/ 	.byte	0xff
	.zero		1


	//   ....[143]....
        /*09e4*/ 	.word	0x00008a30
        /*09e8*/ 	.word	0x00000009
        /*09ec*/ 	.word	0x000000d8
        /*09f0*/ 	.short	0x010a
        /*09f2*/ 	.byte	0xff
	.zero		1


	//   ....[144]....
        /*09f4*/ 	.word	0x00008a90
        /*09f8*/ 	.word	0x00000000
        /*09fc*/ 	.word	0x00000000
        /*0a00*/ 	.short	0x010a
        /*0a02*/ 	.byte	0xff
	.zero		1


	//   ....[145]....
        /*0a04*/ 	.word	0x00008af0
        /*0a08*/ 	.word	0x00000000
        /*0a0c*/ 	.word	0x00000000
        /*0a10*/ 	.short	0x010a
        /*0a12*/ 	.byte	0xff
	.zero		1


	//   ....[146]....
        /*0a14*/ 	.word	0x00008b40
        /*0a18*/ 	.word	0x00000000
        /*0a1c*/ 	.word	0x00000100
        /*0a20*/ 	.short	0x010a
        /*0a22*/ 	.byte	0xff
	.zero		1


	//   ....[147]....
        /*0a24*/ 	.word	0x00008b90
        /*0a28*/ 	.word	0x00000002
        /*0a2c*/ 	.word	0x000000c0
        /*0a30*/ 	.short	0x010a
        /*0a32*/ 	.byte	0xff
	.zero		1


	//   ....[148]....
        /*0a34*/ 	.word	0x00008be0
        /*0a38*/ 	.word	0x0000004c
        /*0a3c*/ 	.word	0x00000120
        /*0a40*/ 	.short	0x010a
        /*0a42*/ 	.byte	0xff
	.zero		1


	//   ....[149]....
        /*0a44*/ 	.word	0x00008c30
        /*0a48*/ 	.word	0x00000002
        /*0a4c*/ 	.word	0x000000c0
        /*0a50*/ 	.short	0x010a
        /*0a52*/ 	.byte	0xff
	.zero		1


	//----- nvinfo : EIATTR_NUM_MBARRIERS
	.align		4
.L_47:
        /*0a54*/ 	.byte	0x03, 0x38
        /*0a56*/ 	.short	0x0030


	//----- nvinfo : EIATTR_EXIT_INSTR_OFFSETS
	.align		4
        /*0a58*/ 	.byte	0x04, 0x1c
        /*0a5a*/ 	.short	(.L_49 - .L_48)


	//   ....[0]....
.L_48:
        /*0a5c*/ 	.word	0x00003180


	//   ....[1]....
        /*0a60*/ 	.word	0x00003670


	//   ....[2]....
        /*0a64*/ 	.word	0x000036d0


	//   ....[3]....
        /*0a68*/ 	.word	0x00004640


	//   ....[4]....
        /*0a6c*/ 	.word	0x00005610


	//   ....[5]....
        /*0a70*/ 	.word	0x00005650


	//   ....[6]....
        /*0a74*/ 	.word	0x00007e80


	//   ....[7]....
        /*0a78*/ 	.word	0x00007ef0


	//   ....[8]....
        /*0a7c*/ 	.word	0x00007f20


	//   ....[9]....
        /*0a80*/ 	.word	0x00007f90


	//----- nvinfo : EIATTR_MAX_THREADS
	.align		4
.L_49:
        /*0a84*/ 	.byte	0x04, 0x05
        /*0a86*/ 	.short	(.L_51 - .L_50)
.L_50:
        /*0a88*/ 	.word	0x00000100
        /*0a8c*/ 	.word	0x00000001
        /*0a90*/ 	.word	0x00000001


	//----- nvinfo : EIATTR_CRS_STACK_SIZE
	.align		4
.L_51:
        /*0a94*/ 	.byte	0x04, 0x1e
        /*0a96*/ 	.short	(.L_53 - .L_52)
.L_52:
        /*0a98*/ 	.word	0x00000000


	//----- nvinfo : EIATTR_CBANK_PARAM_SIZE
	.align		4
.L_53:
        /*0a9c*/ 	.byte	0x03, 0x19
        /*0a9e*/ 	.short	0x0800


	//----- nvinfo : EIATTR_PARAM_CBANK
	.align		4
        /*0aa0*/ 	.byte	0x04, 0x0a
        /*0aa2*/ 	.short	(.L_55 - .L_54)
	.align		4
.L_54:
        /*0aa4*/ 	.word	index@(.nv.constant0._ZN7cutlass13device_kernelINS_4gemm6kernel13GemmUniversalIN4cute5tupleIJiiiiEEENS1_10collective13CollectiveMmaINS1_35MainloopSm100TmaUmmaWarpSpecializedILi12ELi2ELi4ENS5_IJNS4_1CILi2EEENSA_ILi4EEENSA_ILi1EEEEEEEENS5_IJNSA_ILi64EEESG_NSA_ILi32EEEEEENS_10tfloat32_tENS5_IJlSD_lEEESJ_SK_NS4_8TiledMMAINS4_8MMA_AtomIJNS4_17SM100_MMA_TF32_SSISJ_SJ_fLi64ELi64ELNS4_4UMMA5MajorE0ELSP_0ELNSO_7ScaleInE0ELSQ_0EEEEEENS4_6LayoutINS5_IJSD_SD_SD_EEENS5_IJNSA_ILi0EEESV_SV_EEEEENS5_IJNS4_10UnderscoreESY_SY_EEEEENS4_23SM90_TMA_LOAD_MULTICASTENS4_14ComposedLayoutINS4_7SwizzleILi3ELi4ELi3EEENS4_18smem_ptr_flag_bitsILi32EEENST_INS5_IJNSA_ILi8EEESH_EEENS5_IJSH_SD_EEEEEEEvNS4_8identityES11_S1B_vS1C_EENS_8epilogue10collective18CollectiveEpilogueINS1E_23Sm100TmaWarpSpecializedILi3ELi2ELi16ELb1ELb0EEEJSI_NS5_IJNST_ISG_SD_EENST_ISH_SD_EEEEESJ_SK_SJ_SK_NS1E_6fusion15FusionCallbacksIS1I_NS1M_17LinearCombinationISJ_fSJ_fLNS_15FloatRoundStyleE2EEESI_S1L_JEEENS4_5SM1004TMEM4LOAD26SM100_TMEM_LOAD_16dp128b8xENS4_13SM90_TMA_LOADES1B_NS4_17SM75_U32x4_LDSM_NENS4_14SM90_TMA_STOREES1B_NS4_17SM90_U32x4_STSM_NENS4_39AutoVectorizingCopyWithAssumedAlignmentILi128EEEEEEvvEEEEvNT_6ParamsE)
        /*0aa8*/ 	.short	0x0380
        /*0aaa*/ 	.short	0x0800


	//----- nvinfo : EIATTR_SW_WAR
	.align		4
.L_55:
        /*0aac*/ 	.byte	0x04, 0x36
        /*0aae*/ 	.short	(.L_57 - .L_56)
.L_56:
        /*0ab0*/ 	.word	0x00000008
.L_57:


//--------------------- .nv.callgraph             --------------------------
	.section	.nv.callgraph,"",@"SHT_CUDA_CALLGRAPH"
	.align	4
	.sectionentsize	8
	.align		4
        /*0000*/ 	.word	0x00000000
	.align		4
        /*0004*/ 	.word	0xffffffff
	.align		4
        /*0008*/ 	.word	index@(_ZN7cutlass13device_kernelINS_4gemm6kernel13GemmUniversalIN4cute5tupleIJiiiiEEENS1_10collective13CollectiveMmaINS1_35MainloopSm100TmaUmmaWarpSpecializedILi12ELi2ELi4ENS5_IJNS4_1CILi2EEENSA_ILi4EEENSA_ILi1EEEEEEEENS5_IJNSA_ILi64EEESG_NSA_ILi32EEEEEENS_10tfloat32_tENS5_IJlSD_lEEESJ_SK_NS4_8TiledMMAINS4_8MMA_AtomIJNS4_17SM100_MMA_TF32_SSISJ_SJ_fLi64ELi64ELNS4_4UMMA5MajorE0ELSP_0ELNSO_7ScaleInE0ELSQ_0EEEEEENS4_6LayoutINS5_IJSD_SD_SD_EEENS5_IJNSA_ILi0EEESV_SV_EEEEENS5_IJNS4_10UnderscoreESY_SY_EEEEENS4_23SM90_TMA_LOAD_MULTICASTENS4_14ComposedLayoutINS4_7SwizzleILi3ELi4ELi3EEENS4_18smem_ptr_flag_bitsILi32EEENST_INS5_IJNSA_ILi8EEESH_EEENS5_IJSH_SD_EEEEEEEvNS4_8identityES11_S1B_vS1C_EENS_8epilogue10collective18CollectiveEpilogueINS1E_23Sm100TmaWarpSpecializedILi3ELi2ELi16ELb1ELb0EEEJSI_NS5_IJNST_ISG_SD_EENST_ISH_SD_EEEEESJ_SK_SJ_SK_NS1E_6fusion15FusionCallbacksIS1I_NS1M_17LinearCombinationISJ_fSJ_fLNS_15FloatRoundStyleE2EEESI_S1L_JEEENS4_5SM1004TMEM4LOAD26SM100_TMEM_LOAD_16dp128b8xENS4_13SM90_TMA_LOADES1B_NS4_17SM75_U32x4_LDSM_NENS4_14SM90_TMA_STOREES1B_NS4_17SM90_U32x4_STSM_NENS4_39AutoVectorizingCopyWithAssumedAlignmentILi128EEEEEEvvEEEEvNT_6ParamsE)
	.align		4
        /*000c*/ 	.word	index@(__assertfail)
	.align		4
        /*0010*/ 	.word	0x00000000
	.align		4
        /*0014*/ 	.word	0xfffffffe
	.align		4
        /*0018*/ 	.word	0x00000000
	.align		4
        /*001c*/ 	.word	0xfffffffd
	.align		4
        /*0020*/ 	.word	0x00000000
	.align		4
        /*0024*/ 	.word	0xfffffffc


//--------------------- .nv.constant4             --------------------------
	.section	.nv.constant4,"a",@progbits
	.align	8
	.align		8
.nv.constant4:
        /*0000*/ 	.dword	__assertfail
	.align		8
        /*0008*/ 	.dword	__unnamed_1
	.align		8
        /*0010*/ 	.dword	__unnamed_2
	.align		8
        /*0018*/ 	.dword	_ZN40_INTERNAL_3384fd3f_4_k_cu_7f9c19cb_328764cuda3std3__45__cpo5beginE
	.align		8
        /*0020*/ 	.dword	_ZN40_INTERNAL_3384fd3f_4_k_cu_7f9c19cb_328764cuda3std3__45__cpo3endE
	.align		8
        /*0028*/ 	.dword	_ZN40_INTERNAL_3384fd3f_4_k_cu_7f9c19cb_328764cuda3std3__45__cpo6cbeginE
	.align		8
        /*0030*/ 	.dword	_ZN40_INTERNAL_3384fd3f_4_k_cu_7f9c19cb_328764cuda3std3__45__cpo4cendE
	.align		8
        /*0038*/ 	.dword	_ZN40_INTERNAL_3384fd3f_4_k_cu_7f9c19cb_328764cuda3std3__442_GLOBAL__N__3384fd3f_4_k_cu_7f9c19cb_328766ignoreE
	.align		8
        /*0040*/ 	.dword	_ZN40_INTERNAL_3384fd3f_4_k_cu_7f9c19cb_328764cuda3std3__419piecewise_constructE
	.align		8
        /*0048*/ 	.dword	_ZN40_INTERNAL_3384fd3f_4_k_cu_7f9c19cb_328764cuda3std3__48in_placeE
	.align		8
        /*0050*/ 	.dword	_ZN40_INTERNAL_3384fd3f_4_k_cu_7f9c19cb_328764cuda3std6ranges3__45__cpo4swapE
	.align		8
        /*0058*/ 	.dword	_ZN40_INTERNAL_3384fd3f_4_k_cu_7f9c19cb_328764cuda3std6ranges3__45__cpo9iter_moveE
	.align		8
        /*0060*/ 	.dword	_ZN40_INTERNAL_3384fd3f_4_k_cu_7f9c19cb_328764cute7productE
	.align		8
        /*0068*/ 	.dword	_ZN40_INTERNAL_3384fd3f_4_k_cu_7f9c19cb_328764cute1_E
	.align		8
        /*0070*/ 	.dword	$str$25
	.align		8
        /*0078*/ 	.dword	$str$26
	.align		8
        /*0080*/ 	.dword	$str$27
	.align		8
        /*0088*/ 	.dword	$str$28


//--------------------- .text._ZN7cutlass13device_kernelINS_4gemm6kernel13GemmUniversalIN4cute5tupleIJiiiiEEENS1_10collective13CollectiveMmaINS1_35MainloopSm100TmaUmmaWarpSpecializedILi12ELi2ELi4ENS5_IJNS4_1CILi2EEENSA_ILi4EEENSA_ILi1EEEEEEEENS5_IJNSA_ILi64EEESG_NSA_ILi32EEEEEENS_10tfloat32_tENS5_IJlSD_lEEESJ_SK_NS4_8TiledMMAINS4_8MMA_AtomIJNS4_17SM100_MMA_TF32_SSISJ_SJ_fLi64ELi64ELNS4_4UMMA5MajorE0ELSP_0ELNSO_7ScaleInE0ELSQ_0EEEEEENS4_6LayoutINS5_IJSD_SD_SD_EEENS5_IJNSA_ILi0EEESV_SV_EEEEENS5_IJNS4_10UnderscoreESY_SY_EEEEENS4_23SM90_TMA_LOAD_MULTICASTENS4_14ComposedLayoutINS4_7SwizzleILi3ELi4ELi3EEENS4_18smem_ptr_flag_bitsILi32EEENST_INS5_IJNSA_ILi8EEESH_EEENS5_IJSH_SD_EEEEEEEvNS4_8identityES11_S1B_vS1C_EENS_8epilogue10collective18CollectiveEpilogueINS1E_23Sm100TmaWarpSpecializedILi3ELi2ELi16ELb1ELb0EEEJSI_NS5_IJNST_ISG_SD_EENST_ISH_SD_EEEEESJ_SK_SJ_SK_NS1E_6fusion15FusionCallbacksIS1I_NS1M_17LinearCombinationISJ_fSJ_fLNS_15FloatRoundStyleE2EEESI_S1L_JEEENS4_5SM1004TMEM4LOAD26SM100_TMEM_LOAD_16dp128b8xENS4_13SM90_TMA_LOADES1B_NS4_17SM75_U32x4_LDSM_NENS4_14SM90_TMA_STOREES1B_NS4_17SM90_U32x4_STSM_NENS4_39AutoVectorizingCopyWithAssumedAlignmentILi128EEEEEEvvEEEEvNT_6ParamsE --------------------------
	.section	.text._ZN7cutlass13device_kernelINS_4gemm6kernel13GemmUniversalIN4cute5tupleIJiiiiEEENS1_10collective13CollectiveMmaINS1_35MainloopSm100TmaUmmaWarpSpecializedILi12ELi2ELi4ENS5_IJNS4_1CILi2EEENSA_ILi4EEENSA_ILi1EEEEEEEENS5_IJNSA_ILi64EEESG_NSA_ILi32EEEEEENS_10tfloat32_tENS5_IJlSD_lEEESJ_SK_NS4_8TiledMMAINS4_8MMA_AtomIJNS4_17SM100_MMA_TF32_SSISJ_SJ_fLi64ELi64ELNS4_4UMMA5MajorE0ELSP_0ELNSO_7ScaleInE0ELSQ_0EEEEEENS4_6LayoutINS5_IJSD_SD_SD_EEENS5_IJNSA_ILi0EEESV_SV_EEEEENS5_IJNS4_10UnderscoreESY_SY_EEEEENS4_23SM90_TMA_LOAD_MULTICASTENS4_14ComposedLayoutINS4_7SwizzleILi3ELi4ELi3EEENS4_18smem_ptr_flag_bitsILi32EEENST_INS5_IJNSA_ILi8EEESH_EEENS5_IJSH_SD_EEEEEEEvNS4_8identityES11_S1B_vS1C_EENS_8epilogue10collective18CollectiveEpilogueINS1E_23Sm100TmaWarpSpecializedILi3ELi2ELi16ELb1ELb0EEEJSI_NS5_IJNST_ISG_SD_EENST_ISH_SD_EEEEESJ_SK_SJ_SK_NS1E_6fusion15FusionCallbacksIS1I_NS1M_17LinearCombinationISJ_fSJ_fLNS_15FloatRoundStyleE2EEESI_S1L_JEEENS4_5SM1004TMEM4LOAD26SM100_TMEM_LOAD_16dp128b8xENS4_13SM90_TMA_LOADES1B_NS4_17SM75_U32x4_LDSM_NENS4_14SM90_TMA_STOREES1B_NS4_17SM90_U32x4_STSM_NENS4_39AutoVectorizingCopyWithAssumedAlignmentILi128EEEEEEvvEEEEvNT_6ParamsE,"ax",@progbits
	.align	128
.text._ZN7cutlass13device_kernelINS_4gemm6kernel13GemmUniversalIN4cute5tupleIJiiiiEEENS1_10collective13CollectiveMmaINS1_35MainloopSm100TmaUmmaWarpSpecializedILi12ELi2ELi4ENS5_IJNS4_1CILi2EEENSA_ILi4EEENSA_ILi1EEEEEEEENS5_IJNSA_ILi64EEESG_NSA_ILi32EEEEEENS_10tfloat32_tENS5_IJlSD_lEEESJ_SK_NS4_8TiledMMAINS4_8MMA_AtomIJNS4_17SM100_MMA_TF32_SSISJ_SJ_fLi64ELi64ELNS4_4UMMA5MajorE0ELSP_0ELNSO_7ScaleInE0ELSQ_0EEEEEENS4_6LayoutINS5_IJSD_SD_SD_EEENS5_IJNSA_ILi0EEESV_SV_EEEEENS5_IJNS4_10UnderscoreESY_SY_EEEEENS4_23SM90_TMA_LOAD_MULTICASTENS4_14ComposedLayoutINS4_7SwizzleILi3ELi4ELi3EEENS4_18smem_ptr_flag_bitsILi32EEENST_INS5_IJNSA_ILi8EEESH_EEENS5_IJSH_SD_EEEEEEEvNS4_8identityES11_S1B_vS1C_EENS_8epilogue10collective18CollectiveEpilogueINS1E_23Sm100TmaWarpSpecializedILi3ELi2ELi16ELb1ELb0EEEJSI_NS5_IJNST_ISG_SD_EENST_ISH_SD_EEEEESJ_SK_SJ_SK_NS1E_6fusion15FusionCallbacksIS1I_NS1M_17LinearCombinationISJ_fSJ_fLNS_15FloatRoundStyleE2EEESI_S1L_JEEENS4_5SM1004TMEM4LOAD26SM100_TMEM_LOAD_16dp128b8xENS4_13SM90_TMA_LOADES1B_NS4_17SM75_U32x4_LDSM_NENS4_14SM90_TMA_STOREES1B_NS4_17SM90_U32x4_STSM_NENS4_39AutoVectorizingCopyWithAssumedAlignmentILi128EEEEEEvvEEEEvNT_6ParamsE:
        .type           _ZN7cutlass13device_kernelINS_4gemm6kernel13GemmUniversalIN4cute5tupleIJiiiiEEENS1_10collective13CollectiveMmaINS1_35MainloopSm100TmaUmmaWarpSpecializedILi12ELi2ELi4ENS5_IJNS4_1CILi2EEENSA_ILi4EEENSA_ILi1EEEEEEEENS5_IJNSA_ILi64EEESG_NSA_ILi32EEEEEENS_10tfloat32_tENS5_IJlSD_lEEESJ_SK_NS4_8TiledMMAINS4_8MMA_AtomIJNS4_17SM100_MMA_TF32_SSISJ_SJ_fLi64ELi64ELNS4_4UMMA5MajorE0ELSP_0ELNSO_7ScaleInE0ELSQ_0EEEEEENS4_6LayoutINS5_IJSD_SD_SD_EEENS5_IJNSA_ILi0EEESV_SV_EEEEENS5_IJNS4_10UnderscoreESY_SY_EEEEENS4_23SM90_TMA_LOAD_MULTICASTENS4_14ComposedLayoutINS4_7SwizzleILi3ELi4ELi3EEENS4_18smem_ptr_flag_bitsILi32EEENST_INS5_IJNSA_ILi8EEESH_EEENS5_IJSH_SD_EEEEEEEvNS4_8identityES11_S1B_vS1C_EENS_8epilogue10collective18CollectiveEpilogueINS1E_23Sm100TmaWarpSpecializedILi3ELi2ELi16ELb1ELb0EEEJSI_NS5_IJNST_ISG_SD_EENST_ISH_SD_EEEEESJ_SK_SJ_SK_NS1E_6fusion15FusionCallbacksIS1I_NS1M_17LinearCombinationISJ_fSJ_fLNS_15FloatRoundStyleE2EEESI_S1L_JEEENS4_5SM1004TMEM4LOAD26SM100_TMEM_LOAD_16dp128b8xENS4_13SM90_TMA_LOADES1B_NS4_17SM75_U32x4_LDSM_NENS4_14SM90_TMA_STOREES1B_NS4_17SM90_U32x4_STSM_NENS4_39AutoVectorizingCopyWithAssumedAlignmentILi128EEEEEEvvEEEEvNT_6ParamsE,@function
        .size           _ZN7cutlass13device_kernelINS_4gemm6kernel13GemmUniversalIN4cute5tupleIJiiiiEEENS1_10collective13CollectiveMmaINS1_35MainloopSm100TmaUmmaWarpSpecializedILi12ELi2ELi4ENS5_IJNS4_1CILi2EEENSA_ILi4EEENSA_ILi1EEEEEEEENS5_IJNSA_ILi64EEESG_NSA_ILi32EEEEEENS_10tfloat32_tENS5_IJlSD_lEEESJ_SK_NS4_8TiledMMAINS4_8MMA_AtomIJNS4_17SM100_MMA_TF32_SSISJ_SJ_fLi64ELi64ELNS4_4UMMA5MajorE0ELSP_0ELNSO_7ScaleInE0ELSQ_0EEEEEENS4_6LayoutINS5_IJSD_SD_SD_EEENS5_IJNSA_ILi0EEESV_SV_EEEEENS5_IJNS4_10UnderscoreESY_SY_EEEEENS4_23SM90_TMA_LOAD_MULTICASTENS4_14ComposedLayoutINS4_7SwizzleILi3ELi4ELi3EEENS4_18smem_ptr_flag_bitsILi32EEENST_INS5_IJNSA_ILi8EEESH_EEENS5_IJSH_SD_EEEEEEEvNS4_8identityES11_S1B_vS1C_EENS_8epilogue10collective18CollectiveEpilogueINS1E_23Sm100TmaWarpSpecializedILi3ELi2ELi16ELb1ELb0EEEJSI_NS5_IJNST_ISG_SD_EENST_ISH_SD_EEEEESJ_SK_SJ_SK_NS1E_6fusion15FusionCallbacksIS1I_NS1M_17LinearCombinationISJ_fSJ_fLNS_15FloatRoundStyleE2EEESI_S1L_JEEENS4_5SM1004TMEM4LOAD26SM100_TMEM_LOAD_16dp128b8xENS4_13SM90_TMA_LOADES1B_NS4_17SM75_U32x4_LDSM_NENS4_14SM90_TMA_STOREES1B_NS4_17SM90_U32x4_STSM_NENS4_39AutoVectorizingCopyWithAssumedAlignmentILi128EEEEEEvvEEEEvNT_6ParamsE,(.L_x_186 - _ZN7cutlass13device_kernelINS_4gemm6kernel13GemmUniversalIN4cute5tupleIJiiiiEEENS1_10collective13CollectiveMmaINS1_35MainloopSm100TmaUmmaWarpSpecializedILi12ELi2ELi4ENS5_IJNS4_1CILi2EEENSA_ILi4EEENSA_ILi1EEEEEEEENS5_IJNSA_ILi64EEESG_NSA_ILi32EEEEEENS_10tfloat32_tENS5_IJlSD_lEEESJ_SK_NS4_8TiledMMAINS4_8MMA_AtomIJNS4_17SM100_MMA_TF32_SSISJ_SJ_fLi64ELi64ELNS4_4UMMA5MajorE0ELSP_0ELNSO_7ScaleInE0ELSQ_0EEEEEENS4_6LayoutINS5_IJSD_SD_SD_EEENS5_IJNSA_ILi0EEESV_SV_EEEEENS5_IJNS4_10UnderscoreESY_SY_EEEEENS4_23SM90_TMA_LOAD_MULTICASTENS4_14ComposedLayoutINS4_7SwizzleILi3ELi4ELi3EEENS4_18smem_ptr_flag_bitsILi32EEENST_INS5_IJNSA_ILi8EEESH_EEENS5_IJSH_SD_EEEEEEEvNS4_8identityES11_S1B_vS1C_EENS_8epilogue10collective18CollectiveEpilogueINS1E_23Sm100TmaWarpSpecializedILi3ELi2ELi16ELb1ELb0EEEJSI_NS5_IJNST_ISG_SD_EENST_ISH_SD_EEEEESJ_SK_SJ_SK_NS1E_6fusion15FusionCallbacksIS1I_NS1M_17LinearCombinationISJ_fSJ_fLNS_15FloatRoundStyleE2EEESI_S1L_JEEENS4_5SM1004TMEM4LOAD26SM100_TMEM_LOAD_16dp128b8xENS4_13SM90_TMA_LOADES1B_NS4_17SM75_U32x4_LDSM_NENS4_14SM90_TMA_STOREES1B_NS4_17SM90_U32x4_STSM_NENS4_39AutoVectorizingCopyWithAssumedAlignmentILi128EEEEEEvvEEEEvNT_6ParamsE)
        .other          _ZN7cutlass13device_kernelINS_4gemm6kernel13GemmUniversalIN4cute5tupleIJiiiiEEENS1_10collective13CollectiveMmaINS1_35MainloopSm100TmaUmmaWarpSpecializedILi12ELi2ELi4ENS5_IJNS4_1CILi2EEENSA_ILi4EEENSA_ILi1EEEEEEEENS5_IJNSA_ILi64EEESG_NSA_ILi32EEEEEENS_10tfloat32_tENS5_IJlSD_lEEESJ_SK_NS4_8TiledMMAINS4_8MMA_AtomIJNS4_17SM100_MMA_TF32_SSISJ_SJ_fLi64ELi64ELNS4_4UMMA5MajorE0ELSP_0ELNSO_7ScaleInE0ELSQ_0EEEEEENS4_6LayoutINS5_IJSD_SD_SD_EEENS5_IJNSA_ILi0EEESV_SV_EEEEENS5_IJNS4_10UnderscoreESY_SY_EEEEENS4_23SM90_TMA_LOAD_MULTICASTENS4_14ComposedLayoutINS4_7SwizzleILi3ELi4ELi3EEENS4_18smem_ptr_flag_bitsILi32EEENST_INS5_IJNSA_ILi8EEESH_EEENS5_IJSH_SD_EEEEEEEvNS4_8identityES11_S1B_vS1C_EENS_8epilogue10collective18CollectiveEpilogueINS1E_23Sm100TmaWarpSpecializedILi3ELi2ELi16ELb1ELb0EEEJSI_NS5_IJNST_ISG_SD_EENST_ISH_SD_EEEEESJ_SK_SJ_SK_NS1E_6fusion15FusionCallbacksIS1I_NS1M_17LinearCombinationISJ_fSJ_fLNS_15FloatRoundStyleE2EEESI_S1L_JEEENS4_5SM1004TMEM4LOAD26SM100_TMEM_LOAD_16dp128b8xENS4_13SM90_TMA_LOADES1B_NS4_17SM75_U32x4_LDSM_NENS4_14SM90_TMA_STOREES1B_NS4_17SM90_U32x4_STSM_NENS4_39AutoVectorizingCopyWithAssumedAlignmentILi128EEEEEEvvEEEEvNT_6ParamsE,@"STO_CUDA_ENTRY STV_DEFAULT"
_ZN7cutlass13device_kernelINS_4gemm6kernel13GemmUniversalIN4cute5tupleIJiiiiEEENS1_10collective13CollectiveMmaINS1_35MainloopSm100TmaUmmaWarpSpecializedILi12ELi2ELi4ENS5_IJNS4_1CILi2EEENSA_ILi4EEENSA_ILi1EEEEEEEENS5_IJNSA_ILi64EEESG_NSA_ILi32EEEEEENS_10tfloat32_tENS5_IJlSD_lEEESJ_SK_NS4_8TiledMMAINS4_8MMA_AtomIJNS4_17SM100_MMA_TF32_SSISJ_SJ_fLi64ELi64ELNS4_4UMMA5MajorE0ELSP_0ELNSO_7ScaleInE0ELSQ_0EEEEEENS4_6LayoutINS5_IJSD_SD_SD_EEENS5_IJNSA_ILi0EEESV_SV_EEEEENS5_IJNS4_10UnderscoreESY_SY_EEEEENS4_23SM90_TMA_LOAD_MULTICASTENS4_14ComposedLayoutINS4_7SwizzleILi3ELi4ELi3EEENS4_18smem_ptr_flag_bitsILi32EEENST_INS5_IJNSA_ILi8EEESH_EEENS5_IJSH_SD_EEEEEEEvNS4_8identityES11_S1B_vS1C_EENS_8epilogue10collective18CollectiveEpilogueINS1E_23Sm100TmaWarpSpecializedILi3ELi2ELi16ELb1ELb0EEEJSI_NS5_IJNST_ISG_SD_EENST_ISH_SD_EEEEESJ_SK_SJ_SK_NS1E_6fusion15FusionCallbacksIS1I_NS1M_17LinearCombinationISJ_fSJ_fLNS_15FloatRoundStyleE2EEESI_S1L_JEEENS4_5SM1004TMEM4LOAD26SM100_TMEM_LOAD_16dp128b8xENS4_13SM90_TMA_LOADES1B_NS4_17SM75_U32x4_LDSM_NENS4_14SM90_TMA_STOREES1B_NS4_17SM90_U32x4_STSM_NENS4_39AutoVectorizingCopyWithAssumedAlignmentILi128EEEEEEvvEEEEvNT_6ParamsE:
[----:B------:R-:W1:Y:S01]  /*0000*/  LDC R1, c[0x0][0x37c] ;  /* 0x0000df00ff017b82 */ /* 0x000e620000000800 */
[----:B------:R-:W2:Y:S01]  /*0010*/  S2R R71, SR_TID.X ;  /* 0x0000000000477919 */ /* 0x000ea20000002100 */
[----:B------:R-:W3:Y:S01]  /*0020*/  LDCU.64 UR8, c[0x0][0x890] ;  /* 0x00011200ff0877ac */ /* 0x000ee20008000a00 */
[----:B------:R-:W-:Y:S02]  /*0030*/  PRMT R61, RZ, 0x7610, R61 ;  /* 0x00007610ff3d7816 */ /* 0x000fe4000000003d */
[----:B------:R-:W-:Y:S02]  /*0040*/  ELECT P3, URZ, PT ;  /* 0x0000000000ff782f */ /* 0x000fe40003860000 */
[----:B---3--:R-:W-:-:S04]  /*0050*/  ISETP.NE.U32.AND P0, PT, RZ, UR8, PT ;  /* 0x00000008ff007c0c */ /* 0x008fc8000bf05070 */
[----:B------:R-:W-:Y:S02]  /*0060*/  ISETP.NE.AND.EX P1, PT, RZ, UR9, PT, P0 ;  /* 0x00000009ff007c0c */ /* 0x000fe4000bf25300 */
[----:B--2---:R-:W-:-:S05]  /*0070*/  SHF.R.U32.HI R62, RZ, 0x5, R71 ;  /* 0x00000005ff3e7819 */ /* 0x004fca0000011647 */
[----:B------:R-:W2:Y:S02]  /*0080*/  SHFL.IDX PT, R0, R62, RZ, 0x1f ;  /* 0x00001fff3e007589 */ /* 0x000ea400000e0000 */
[----:B--2---:R-:W-:-:S04]  /*0090*/  R2UR UR20, R0 ;  /* 0x00000000001472ca */ /* 0x004fc800000e0000 */
[----:B-1----:R-:W-:Y:S05]  /*00a0*/  @P1 BRA `(.L_x_0) ;  /* 0x0000000000301947 */ /* 0x002fea0003800000 */
[----:B------:R-:W1:Y:S02]  /*00b0*/  LDCU.64 UR4, c[0x0][0x888] ;  /* 0x00011100ff0477ac */ /* 0x000e640008000a00 */
[----:B-1----:R-:W-:-:S04]  /*00c0*/  UISETP.NE.U32.AND UP0, UPT, UR4, URZ, UPT ;  /* 0x000000ff0400728c */ /* 0x002fc8000bf05070 */
[----:B------:R-:W-:-:S09]  /*00d0*/  UISETP.NE.AND.EX UP0, UPT, UR5, URZ, UPT, UP0 ;  /* 0x000000ff0500728c */ /* 0x000fd2000bf05300 */
[----:B------:R-:W-:Y:S05]  /*00e0*/  BRA.U !UP0, `(.L_x_1) ;  /* 0x0000000108147547 */ /* 0x000fea000b800000 */
[----:B------:R-:W1:Y:S01]  /*00f0*/  LDC.64 R2, c[0x0][0x888] ;  /* 0x00022200ff027b82 */ /* 0x000e620000000a00 */
[----:B------:R-:W1:Y:S02]  /*0100*/  LDCU.64 UR4, c[0x0][0x358] ;  /* 0x00006b00ff0477ac */ /* 0x000e640008000a00 */
[----:B-1----:R1:W5:Y:S01]  /*0110*/  LDG.E R27, desc[UR4][R2.64] ;  /* 0x00000004021b7981 */ /* 0x002362000c1e1900 */
[----:B------:R-:W-:Y:S01]  /*0120*/  HFMA2 R61, -RZ, RZ, 0, 5.9604644775390625e-08 ;  /* 0x00000001ff3d7431 */ /* 0x000fe200000001ff */
[----:B------:R-:W-:Y:S05]  /*0130*/  BRA `(.L_x_0) ;  /* 0x00000000000c7947 */ /* 0x000fea0003800000 */
.L_x_1:
[----:B------:R-:W1:Y:S01]  /*0140*/  LDCU UR4, c[0x0][0x880] ;  /* 0x00011000ff0477ac */ /* 0x000e620008000800 */
[----:B------:R-:W-:Y:S01]  /*0150*/  HFMA2 R61, -RZ, RZ, 0, 5.9604644775390625e-08 ;  /* 0x00000001ff3d7431 */ /* 0x000fe200000001ff */
[----:B-1----:R-:W-:-:S07]  /*0160*/  MOV R27, UR4 ;  /* 0x00000004001b7c02 */ /* 0x002fce0008000f00 */
.L_x_0:
[----:B------:R-:W2:Y:S02]  /*0170*/  LDCU.64 UR4, c[0x0][0x8b0] ;  /* 0x00011600ff0477ac */ /* 0x000ea40008000a00 */
[----:B--2---:R-:W-:-:S04]  /*0180*/  UISETP.NE.U32.AND UP0, UPT, UR4, URZ, UPT ;  /* 0x000000ff0400728c */ /* 0x004fc8000bf05070 */
[----:B------:R-:W-:-:S09]  /*0190*/  UISETP.NE.AND.EX UP0, UPT, UR5, URZ, UPT, UP0 ;  /* 0x000000ff0500728c */ /* 0x000fd2000bf05300 */
[----:B------:R-:W-:Y:S05]  /*01a0*/  BRA.U UP0, `(.L_x_2) ;  /* 0x0000000100287547 */ /* 0x000fea000b800000 */
[----:B------:R-:W2:Y:S02]  /*01b0*/  LDCU.64 UR4, c[0x0][0x8a8] ;  /* 0x00011500ff0477ac */ /* 0x000ea40008000a00 */
[----:B--2---:R-:W-:-:S04]  /*01c0*/  UISETP.NE.U32.AND UP0, UPT, UR4, URZ, UPT ;  /* 0x000000ff0400728c */ /* 0x004fc8000bf05070 */
[----:B------:R-:W-:-:S09]  /*01d0*/  UISETP.NE.AND.EX UP0, UPT, UR5, URZ, UPT, UP0 ;  /* 0x000000ff0500728c */ /* 0x000fd2000bf05300 */
[----:B------:R-:W-:Y:S05]  /*01e0*/  BRA.U !UP0, `(.L_x_3) ;  /* 0x0000000108107547 */ /* 0x000fea000b800000 */
[----:B------:R-:W2:Y:S01]  /*01f0*/  LDC.64 R24, c[0x0][0x8a8] ;  /* 0x00022a00ff187b82 */ /* 0x000ea20000000a00 */
[----:B------:R-:W2:Y:S02]  /*0200*/  LDCU.64 UR4, c[0x0][0x358] ;  /* 0x00006b00ff0477ac */ /* 0x000ea40008000a00 */
[----:B--2---:R2:W5:Y:S01]  /*0210*/  LDG.E R24, desc[UR4][R24.64] ;  /* 0x0000000418187981 */ /* 0x004562000c1e1900 */
[----:B------:R-:W-:Y:S05]  /*0220*/  BRA `(.L_x_2) ;  /* 0x0000000000087947 */ /* 0x000fea0003800000 */
.L_x_3:
[----:B------:R-:W2:Y:S02]  /*0230*/  LDCU UR4, c[0x0][0x8a0] ;  /* 0x00011400ff0477ac */ /* 0x000ea40008000800 */
[----:B--2---:R-:W-:Y:S02]  /*0240*/  MOV R24, UR4 ;  /* 0x0000000400187c02 */ /* 0x004fe40008000f00 */
.L_x_2:
[----:B------:R-:W-:Y:S01]  /*0250*/  IMAD.U32 R0, RZ, RZ, UR20 ;  /* 0x00000014ff007e24 */ /* 0x000fe2000f8e00ff */
[----:B------:R-:W-:Y:S04]  /*0260*/  BSSY.RECONVERGENT B0, `(.L_x_4) ;  /* 0x000000c000007945 */ /* 0x000fe80003800200 */
[C---:B------:R-:W-:Y:S02]  /*0270*/  ISETP.NE.OR P2, PT, R0.reuse, 0x1, !P3 ;  /* 0x000000010000780c */ /* 0x040fe40005f45670 */
[----:B------:R-:W-:-:S11]  /*0280*/  ISETP.NE.OR P1, PT, R0, 0x3, !P3 ;  /* 0x000000030000780c */ /* 0x000fd60005f25670 */
[----:B------:R-:W-:Y:S05]  /*0290*/  @P2 BRA `(.L_x_5) ;  /* 0x0000000000202947 */ /* 0x000fea0003800000 */
[----:B------:R-:W3:Y:S02]  /*02a0*/  LDCU.64 UR4, c[0x0][0x348] ;  /* 0x00006900ff0477ac */ /* 0x000ee40008000a00 */
[----:B---3--:R-:W-:Y:S02]  /*02b0*/  UIADD3 UR6, UP1, UPT, UR4, 0x80, URZ ;  /* 0x0000008004067890 */ /* 0x008fe4000ff3e0ff */
[----:B------:R-:W-:Y:S02]  /*02c0*/  UIADD3 UR4, UP0, UPT, UR4, 0x180, URZ ;  /* 0x0000018004047890 */ /* 0x000fe4000ff1e0ff */
[----:B------:R-:W-:Y:S02]  /*02d0*/  UIADD3.X UR7, UPT, UPT, URZ, UR5, URZ, UP1, !UPT ;  /* 0x00000005ff077290 */ /* 0x000fe40008ffe4ff */
[----:B------:R-:W-:-:S07]  /*02e0*/  UIADD3.X UR5, UPT, UPT, URZ, UR5, URZ, UP0, !UPT ;  /* 0x00000005ff057290 */ /* 0x000fce00087fe4ff */
[----:B------:R3:W-:Y:S02]  /*02f0*/  UTMACCTL.PF [UR6] ;  /* 0x00000000060079b9 */ /* 0x0007e40008040000 */
[----:B------:R3:W-:Y:S02]  /*0300*/  UTMACCTL.PF [UR4] ;  /* 0x00000000040079b9 */ /* 0x0007e40008040000 */
[----:B---3--:R-:W-:Y:S01]  /*0310*/  NOP ;  /* 0x0000000000007918 */ /* 0x008fe20000000000 */
.L_x_5:
[----:B------:R-:W-:Y:S05]  /*0320*/  BSYNC.RECONVERGENT B0 ;  /* 0x0000000000007941 */ /* 0x000fea0003800200 */
.L_x_4:
[----:B------:R-:W-:Y:S04]  /*0330*/  BSSY.RECONVERGENT B0, `(.L_x_6) ;  /* 0x000000a000007945 */ /* 0x000fe80003800200 */
        /* <DEDUP_REMOVED lines=9> */
.L_x_7:
[----:B------:R-:W-:Y:S05]  /*03d0*/  BSYNC.RECONVERGENT B0 ;  /* 0x0000000000007941 */ /* 0x000fea0003800200 */
.L_x_6:
[----:B------:R-:W3:Y:S01]  /*03e0*/  LDCU.64 UR4, c[0x0][0x888] ;  /* 0x00011100ff0477ac */ /* 0x000ee20008000a00 */
[----:B------:R-:W-:Y:S01]  /*03f0*/  ISETP.NE.AND.EX P0, PT, RZ, UR9, PT, P0 ;  /* 0x00000009ff007c0c */ /* 0x000fe2000bf05300 */
[----:B------:R-:W-:Y:S01]  /*0400*/  UPLOP3.LUT UP5, UPT, UPT, UPT, UPT, 0x80, 0x8 ;  /* 0x000000000008789c */ /* 0x000fe20003faf070 */
[----:B---3--:R-:W-:-:S04]  /*0410*/  ISETP.NE.U32.AND P1, PT, RZ, UR4, PT ;  /* 0x00000004ff007c0c */ /* 0x008fc8000bf25070 */
[----:B------:R-:W-:-:S13]  /*0420*/  ISETP.NE.AND.EX P1, PT, RZ, UR5, PT, P1 ;  /* 0x00000005ff007c0c */ /* 0x000fda000bf25310 */
[----:B------:R-:W-:Y:S05]  /*0430*/  @P1 BRA P0, `(.L_x_8) ;  /* 0x0000000000281947 */ /* 0x000fea0000000000 */
[----:B------:R-:W-:Y:S01]  /*0440*/  UISETP.NE.U32.AND UP0, UPT, UR8, URZ, UPT ;  /* 0x000000ff0800728c */ /* 0x000fe2000bf05070 */
[----:B-----5:R-:W-:Y:S01]  /*0450*/  FSETP.NEU.AND P0, PT, R27, RZ, PT ;  /* 0x000000ff1b00720b */ /* 0x020fe20003f0d000 */
[----:B------:R-:W-:Y:S02]  /*0460*/  UISETP.NE.U32.AND UP2, UPT, UR4, URZ, UPT ;  /* 0x000000ff0400728c */ /* 0x000fe4000bf45070 */
[----:B------:R-:W-:Y:S02]  /*0470*/  UISETP.NE.AND.EX UP1, UPT, UR9, URZ, UPT, UP0 ;  /* 0x000000ff0900728c */ /* 0x000fe4000bf25300 */
[----:B------:R-:W-:-:S04]  /*0480*/  UISETP.NE.AND.EX UP0, UPT, UR5, URZ, UPT, UP2 ;  /* 0x000000ff0500728c */ /* 0x000fc8000bf05320 */
[----:B------:R-:W-:-:S04]  /*0490*/  USEL UR4, URZ, 0xffffffff, UP0 ;  /* 0xffffffffff047887 */ /* 0x000fc80008000000 */
[----:B------:R-:W-:Y:S01]  /*04a0*/  VOTEU.ANY UP0, P0 ;  /* 0x0000000000ff7886 */ /* 0x000fe20000000100 */
[----:B------:R-:W-:-:S04]  /*04b0*/  @!UP1 USEL UR4, URZ, 0xffffffff, UP0 ;  /* 0xffffffffff049887 */ /* 0x000fc80008000000 */
[----:B------:R-:W-:-:S04]  /*04c0*/  ULOP3.LUT UR4, UR4, 0x1, URZ, 0xc0, !UPT ;  /* 0x0000000104047892 */ /* 0x000fc8000f8ec0ff */
[----:B------:R-:W-:-:S11]  /*04d0*/  UISETP.NE.U32.AND UP5, UPT, UR4, 0x1, UPT ;  /* 0x000000010400788c */ /* 0x000fd6000bfa5070 */
.L_x_8:
[----:B-1----:R-:W1:Y:S01]  /*04e0*/  SHFL.IDX PT, R2, R62, RZ, 0x1f ;  /* 0x00001fff3e027589 */ /* 0x002e6200000e0000 */
[----:B------:R-:W-:-:S04]  /*04f0*/  UISETP.NE.AND UP0, UPT, UR20, 0x2, UPT ;  /* 0x000000021400788c */ /* 0x000fc8000bf05270 */
[----:B------:R-:W-:Y:S01]  /*0500*/  USEL UR33, URZ, 0x1, UP0 ;  /* 0x00000001ff217887 */ /* 0x000fe20008000000 */
[----:B-1----:R-:W-:-:S13]  /*0510*/  ISETP.NE.AND P0, PT, R2, RZ, PT ;  /* 0x000000ff0200720c */ /* 0x002fda0003f05270 */
[----:B------:R-:W-:Y:S05]  /*0520*/  @P0 BRA `(.L_x_9) ;  /* 0x0000000000a40947 */ /* 0x000fea0003800000 */
[----:B------:R-:W-:Y:S01]  /*0530*/  ELECT P0, URZ, PT ;  /* 0x0000000000ff782f */ /* 0x000fe20003800000 */
[----:B------:R-:W-:-:S12]  /*0540*/  BSSY.RECONVERGENT B0, `(.L_x_9) ;  /* 0x0000027000007945 */ /* 0x000fd80003800200 */
[----:B------:R-:W-:Y:S05]  /*0550*/  @!P0 BRA `(.L_x_10) ;  /* 0x0000000000948947 */ /* 0x000fea0003800000 */
[----:B------:R-:W1:Y:S01]  /*0560*/  S2UR UR4, SR_CgaCtaId ;  /* 0x00000000000479c3 */ /* 0x000e620000008800 */
[----:B------:R-:W-:Y:S01]  /*0570*/  UMOV UR5, 0x400 ;  /* 0x0000040000057882 */ /* 0x000fe20000000000 */
[----:B------:R-:W-:Y:S01]  /*0580*/  UMOV UR8, 0x1 ;  /* 0x0000000100087882 */ /* 0x000fe20000000000 */
[----:B------:R-:W-:Y:S01]  /*0590*/  UMOV UR6, 0x5 ;  /* 0x0000000500067882 */ /* 0x000fe20000000000 */
[----:B------:R-:W-:-:S04]  /*05a0*/  UIADD3 UR8, UPT, UPT, -UR8, 0x100000, URZ ;  /* 0x0010000008087890 */ /* 0x000fc8000fffe1ff */
[----:B------:R-:W-:Y:S02]  /*05b0*/  USHF.L.U32 UR9, UR8, 0xb, URZ ;  /* 0x0000000b08097899 */ /* 0x000fe400080006ff */
[----:B------:R-:W-:Y:S02]  /*05c0*/  USHF.L.U32 UR8, UR8, 0x1, URZ ;  /* 0x0000000108087899 */ /* 0x000fe400080006ff */
[----:B------:R-:W-:-:S04]  /*05d0*/  UIADD3 UR6, UPT, UPT, -UR6, 0x100000, URZ ;  /* 0x0010000006067890 */ /* 0x000fc8000fffe1ff */
[----:B------:R-:W-:Y:S02]  /*05e0*/  USHF.L.U32 UR7, UR6, 0xb, URZ ;  /* 0x0000000b06077899 */ /* 0x000fe400080006ff */
[----:B------:R-:W-:Y:S02]  /*05f0*/  USHF.L.U32 UR6, UR6, 0x1, URZ ;  /* 0x0000000106067899 */ /* 0x000fe400080006ff */
[----:B-1----:R-:W-:Y:S01]  /*0600*/  ULEA UR4, UR4, UR5, 0x18 ;  /* 0x0000000504047291 */ /* 0x002fe2000f8ec0ff */
[----:B------:R-:W1:Y:S11]  /*0610*/  FENCE.VIEW.ASYNC.S ;  /* 0x00000000000073c6 */ /* 0x000e760000000000 */
[----:B-1----:R1:W3:Y:S01]  /*0620*/  SYNCS.EXCH.64 URZ, [UR4], UR8 ;  /* 0x0000000804ff75b2 */ /* 0x0022e20008000100 */
[----:B------:R1:W4:Y:S01]  /*0630*/  SYNCS.EXCH.64 URZ, [UR4+0x60], UR6 ;  /* 0x0000600604ff75b2 */ /* 0x0003220008000100 */
[----:B------:R1:W1:Y:S01]  /*0640*/  SYNCS.EXCH.64 URZ, [UR4+0x8], UR8 ;  /* 0x0000080804ff75b2 */ /* 0x0002620008000100 */
        /* <DEDUP_REMOVED lines=21> */
[----:B---3--:R-:W-:Y:S01]  /*07a0*/  NOP ;  /* 0x0000000000007918 */ /* 0x008fe20000000000 */
.L_x_10:
[----:B-1----:R-:W-:Y:S05]  /*07b0*/  BSYNC.RECONVERGENT B0 ;  /* 0x0000000000007941 */ /* 0x002fea0003800200 */
.L_x_9:
[----:B------:R-:W1:Y:S01]  /*07c0*/  SHFL.IDX PT, R2, R62, RZ, 0x1f ;  /* 0x00001fff3e027589 */ /* 0x000e6200000e0000 */
[----:B------:R-:W-:Y:S01]  /*07d0*/  NOP ;  /* 0x0000000000007918 */ /* 0x000fe20000000000 */
[----:B-1----:R-:W-:-:S13]  /*07e0*/  ISETP.NE.AND P0, PT, R2, 0x1, PT ;  /* 0x000000010200780c */ /* 0x002fda0003f05270 */
[----:B------:R-:W-:Y:S05]  /*07f0*/  @P0 BRA `(.L_x_11) ;  /* 0x0000000000500947 */ /* 0x000fea0003800000 */
        /* <DEDUP_REMOVED lines=9> */
[----:B------:R-:W-:Y:S01]  /*0890*/  USHF.L.U32 UR6, UR6, 0x1, URZ ;  /* 0x0000000106067899 */ /* 0x000fe200080006ff */
[----:B------:R-:W-:Y:S01]  /*08a0*/  ELECT P0, URZ, PT ;  /* 0x0000000000ff782f */ /* 0x000fe20003800000 */
[----:B-1----:R-:W-:Y:S01]  /*08b0*/  ULEA UR4, UR4, UR5, 0x18 ;  /* 0x0000000504047291 */ /* 0x002fe2000f8ec0ff */
[----:B------:R-:W1:Y:S11]  /*08c0*/  FENCE.VIEW.ASYNC.S ;  /* 0x00000000000073c6 */ /* 0x000e760000000000 */
[----:B-1----:R1:W3:Y:S01]  /*08d0*/  SYNCS.EXCH.64 URZ, [UR4+0xc0], UR8 ;  /* 0x0000c00804ff75b2 */ /* 0x0022e20008000100 */
[----:B------:R1:W1:Y:S01]  /*08e0*/  SYNCS.EXCH.64 URZ, [UR4+0xd8], UR6 ;  /* 0x0000d80604ff75b2 */ /* 0x0002620008000100 */
[----:B------:R1:W1:Y:S01]  /*08f0*/  SYNCS.EXCH.64 URZ, [UR4+0xc8], UR8 ;  /* 0x0000c80804ff75b2 */ /* 0x0002620008000100 */
[----:B------:R1:W1:Y:S01]  /*0900*/  SYNCS.EXCH.64 URZ, [UR4+0xe0], UR6 ;  /* 0x0000e00604ff75b2 */ /* 0x0002620008000100 */
[----:B------:R1:W1:Y:S01]  /*0910*/  SYNCS.EXCH.64 URZ, [UR4+0xd0], UR8 ;  /* 0x0000d00804ff75b2 */ /* 0x0002620008000100 */
[----:B------:R1:W1:Y:S01]  /*0920*/  SYNCS.EXCH.64 URZ, [UR4+0xe8], UR6 ;  /* 0x0000e80604ff75b2 */ /* 0x0002620008000100 */
[----:B------:R-:W-:Y:S01]  /*0930*/  NOP ;  /* 0x0000000000007918 */ /* 0x000fe20000000000 */
.L_x_11:
[----:B------:R-:W2:Y:S01]  /*0940*/  SHFL.IDX PT, R2, R62, RZ, 0x1f ;  /* 0x00001fff3e027589 */ /* 0x000ea200000e0000 */
[----:B------:R-:W-:Y:S01]  /*0950*/  NOP ;  /* 0x0000000000007918 */ /* 0x000fe20000000000 */
[----:B--2---:R-:W-:-:S13]  /*0960*/  ISETP.NE.AND P0, PT, R2, 0x3, PT ;  /* 0x000000030200780c */ /* 0x004fda0003f05270 */
[----:B------:R-:W-:Y:S05]  /*0970*/  @P0 BRA `(.L_x_12) ;  /* 0x0000000000300947 */ /* 0x000fea0003800000 */
[----:B-1----:R-:W1:Y:S01]  /*0980*/  S2UR UR4, SR_CgaCtaId ;  /* 0x00000000000479c3 */ /* 0x002e620000008800 */
[----:B------:R-:W-:Y:S01]  /*0990*/  UMOV UR6, 0x400 ;  /* 0x0000040000067882 */ /* 0x000fe20000000000 */
[----:B------:R-:W-:Y:S01]  /*09a0*/  UMOV UR5, 0x20 ;  /* 0x0000002000057882 */ /* 0x000fe20000000000 */
[----:B------:R-:W-:Y:S01]  /*09b0*/  ELECT P0, URZ, PT ;  /* 0x0000000000ff782f */ /* 0x000fe20003800000 */
[----:B-1----:R-:W-:Y:S02]  /*09c0*/  ULEA UR6, UR4, UR6, 0x18 ;  /* 0x0000000604067291 */ /* 0x002fe4000f8ec0ff */
[----:B------:R-:W-:-:S04]  /*09d0*/  UIADD3 UR4, UPT, UPT, -UR5, 0x100000, URZ ;  /* 0x0010000005047890 */ /* 0x000fc8000fffe1ff */
[----:B------:R-:W-:Y:S02]  /*09e0*/  USHF.L.U32 UR5, UR4, 0xb, URZ ;  /* 0x0000000b04057899 */ /* 0x000fe400080006ff */
[----:B------:R-:W-:Y:S01]  /*09f0*/  USHF.L.U32 UR4, UR4, 0x1, URZ ;  /* 0x0000000104047899 */ /* 0x000fe200080006ff */
[----:B------:R-:W1:Y:S11]  /*0a00*/  FENCE.VIEW.ASYNC.S ;  /* 0x00000000000073c6 */ /* 0x000e760000000000 */
[----:B-1----:R2:W1:Y:S01]  /*0a10*/  SYNCS.EXCH.64 URZ, [UR6+0xf0], UR4 ;  /* 0x0000f00406ff75b2 */ /* 0x0024620008000100 */
[----:B------:R2:W1:Y:S02]  /*0a20*/  SYNCS.EXCH.64 URZ, [UR6+0xf8], UR4 ;  /* 0x0000f80406ff75b2 */ /* 0x0004640008000100 */
[----:B--2---:R-:W-:Y:S01]  /*0a30*/  NOP ;  /* 0x0000000000007918 */ /* 0x004fe20000000000 */
.L_x_12:
[----:B------:R-:W2:Y:S01]  /*0a40*/  SHFL.IDX PT, R2, R62, RZ, 0x1f ;  /* 0x00001fff3e027589 */ /* 0x000ea200000e0000 */
[----:B------:R-:W-:Y:S01]  /*0a50*/  NOP ;  /* 0x0000000000007918 */ /* 0x000fe20000000000 */
[----:B--2---:R-:W-:-:S13]  /*0a60*/  ISETP.NE.AND P0, PT, R2, 0x4, PT ;  /* 0x000000040200780c */ /* 0x004fda0003f05270 */
[----:B------:R-:W-:Y:S05]  /*0a70*/  @P0 BRA `(.L_x_13) ;  /* 0x00000000004c0947 */ /* 0x000fea0003800000 */
[----:B-1----:R-:W1:Y:S01]  /*0a80*/  S2UR UR6, SR_CgaCtaId ;  /* 0x00000000000679c3 */ /* 0x002e620000008800 */
[----:B------:R-:W-:Y:S01]  /*0a90*/  UMOV UR4, 0x720 ;  /* 0x0000072000047882 */ /* 0x000fe20000000000 */
[----:B------:R-:W-:Y:S01]  /*0aa0*/  UMOV UR5, 0x400 ;  /* 0x0000040000057882 */ /* 0x000fe20000000000 */
[----:B------:R-:W-:Y:S01]  /*0ab0*/  USEL UR4, UR4, 0x620, UP5 ;  /* 0x0000062004047887 */ /* 0x000fe2000a800000 */
[----:B------:R-:W-:Y:S01]  /*0ac0*/  UMOV UR8, 0x1 ;  /* 0x0000000100087882 */ /* 0x000fe20000000000 */
[----:B------:R-:W-:Y:S01]  /*0ad0*/  ELECT P0, URZ, PT ;  /* 0x0000000000ff782f */ /* 0x000fe20003800000 */
[----:B------:R-:W-:-:S04]  /*0ae0*/  UIADD3 UR8, UPT, UPT, -UR8, 0x100000, URZ ;  /* 0x0010000008087890 */ /* 0x000fc8000fffe1ff */
[----:B------:R-:W-:Y:S02]  /*0af0*/  USHF.L.U32 UR9, UR8, 0xb, URZ ;  /* 0x0000000b08097899 */ /* 0x000fe400080006ff */
[----:B------:R-:W-:Y:S02]  /*0b00*/  USHF.L.U32 UR8, UR8, 0x1, URZ ;  /* 0x0000000108087899 */ /* 0x000fe400080006ff */
[----:B-1----:R-:W-:Y:S02]  /*0b10*/  ULEA UR6, UR6, UR5, 0x18 ;  /* 0x0000000506067291 */ /* 0x002fe4000f8ec0ff */
[----:B------:R-:W-:-:S04]  /*0b20*/  UIADD3 UR4, UPT, UPT, -UR4, 0x100000, URZ ;  /* 0x0010000004047890 */ /* 0x000fc8000fffe1ff */
[----:B------:R-:W-:Y:S02]  /*0b30*/  USHF.L.U32 UR5, UR4, 0xb, URZ ;  /* 0x0000000b04057899 */ /* 0x000fe400080006ff */
[----:B------:R-:W-:Y:S01]  /*0b40*/  USHF.L.U32 UR4, UR4, 0x1, URZ ;  /* 0x0000000104047899 */ /* 0x000fe200080006ff */
[----:B------:R-:W1:Y:S03]  /*0b50*/  FENCE.VIEW.ASYNC.S ;  /* 0x00000000000073c6 */ /* 0x000e660000000000 */
[----:B-1----:R2:W1:Y:S08]  /*0b60*/  SYNCS.EXCH.64 URZ, [UR6+0x100], UR8 ;  /* 0x0001000806ff75b2 */ /* 0x0024700008000100 */
[----:B------:R2:W1:Y:S01]  /*0b70*/  SYNCS.EXCH.64 URZ, [UR6+0x110], UR4 ;  /* 0x0001100406ff75b2 */ /* 0x0004620008000100 */
[----:B------:R2:W1:Y:S01]  /*0b80*/  SYNCS.EXCH.64 URZ, [UR6+0x108], UR8 ;  /* 0x0001080806ff75b2 */ /* 0x0004620008000100 */
[----:B------:R2:W1:Y:S02]  /*0b90*/  SYNCS.EXCH.64 URZ, [UR6+0x118], UR4 ;  /* 0x0001180406ff75b2 */ /* 0x0004640008000100 */
[----:B--2---:R-:W-:Y:S01]  /*0ba0*/  NOP ;  /* 0x0000000000007918 */ /* 0x004fe20000000000 */
.L_x_13:
[----:B------:R-:W2:Y:S01]  /*0bb0*/  SHFL.IDX PT, R2, R62, RZ, 0x1f ;  /* 0x00001fff3e027589 */ /* 0x000ea200000e0000 */
[----:B------:R-:W-:Y:S01]  /*0bc0*/  NOP ;  /* 0x0000000000007918 */ /* 0x000fe20000000000 */
[----:B--2---:R-:W-:-:S13]  /*0bd0*/  ISETP.NE.AND P0, PT, R2, 0x5, PT ;  /* 0x000000050200780c */ /* 0x004fda0003f05270 */
[----:B------:R-:W-:Y:S05]  /*0be0*/  @P0 BRA `(.L_x_14) ;  /* 0x0000000000580947 */ /* 0x000fea0003800000 */
[----:B-1----:R-:W1:Y:S01]  /*0bf0*/  S2UR UR4, SR_CgaCtaId ;  /* 0x00000000000479c3 */ /* 0x002e620000008800 */
        /* <DEDUP_REMOVED lines=12> */
[----:B-1----:R2:W1:Y:S01]  /*0cc0*/  SYNCS.EXCH.64 URZ, [UR4+0x120], UR8 ;  /* 0x0001200804ff75b2 */ /* 0x0024620008000100 */
[----:B------:R2:W1:Y:S01]  /*0cd0*/  SYNCS.EXCH.64 URZ, [UR4+0x140], UR6 ;  /* 0x0001400604ff75b2 */ /* 0x0004620008000100 */
[----:B------:R2:W1:Y:S01]  /*0ce0*/  SYNCS.EXCH.64 URZ, [UR4+0x128], UR8 ;  /* 0x0001280804ff75b2 */ /* 0x0004620008000100 */
[----:B------:R2:W1:Y:S01]  /*0cf0*/  SYNCS.EXCH.64 URZ, [UR4+0x148], UR6 ;  /* 0x0001480604ff75b2 */ /* 0x0004620008000100 */
[----:B------:R2:W1:Y:S01]  /*0d00*/  SYNCS.EXCH.64 URZ, [UR4+0x130], UR8 ;  /* 0x0001300804ff75b2 */ /* 0x0004620008000100 */
[----:B------:R2:W1:Y:S01]  /*0d10*/  SYNCS.EXCH.64 URZ, [UR4+0x150], UR6 ;  /* 0x0001500604ff75b2 */ /* 0x0004620008000100 */
[----:B------:R2:W1:Y:S01]  /*0d20*/  SYNCS.EXCH.64 URZ, [UR4+0x138], UR8 ;  /* 0x0001380804ff75b2 */ /* 0x0004620008000100 */
[----:B------:R2:W1:Y:S02]  /*0d30*/  SYNCS.EXCH.64 URZ, [UR4+0x158], UR6 ;  /* 0x0001580604ff75b2 */ /* 0x0004640008000100 */
[----:B--2---:R-:W-:Y:S01]  /*0d40*/  NOP ;  /* 0x0000000000007918 */ /* 0x004fe20000000000 */
.L_x_14:
[----:B------:R-:W2:Y:S01]  /*0d50*/  SHFL.IDX PT, R2, R62, RZ, 0x1f ;  /* 0x00001fff3e027589 */ /* 0x000ea200000e0000 */
[----:B------:R-:W1:Y:S01]  /*0d60*/  S2UR UR54, SR_CgaCtaId ;  /* 0x00000000003679c3 */ /* 0x000e620000008800 */
[----:B------:R-:W-:Y:S01]  /*0d70*/  NOP ;  /* 0x0000000000007918 */ /* 0x000fe20000000000 */
[----:B--2---:R-:W-:-:S13]  /*0d80*/  ISETP.NE.AND P0, PT, R2, 0x3, PT ;  /* 0x000000030200780c */ /* 0x004fda0003f05270 */
[----:B-1----:R-:W-:Y:S05]  /*0d90*/  @P0 BRA `(.L_x_15) ;  /* 0x0000000000340947 */ /* 0x002fea0003800000 */
[----:B------:R-:W-:Y:S01]  /*0da0*/  UMOV UR4, 0x400 ;  /* 0x0000040000047882 */ /* 0x000fe20000000000 */
[----:B------:R-:W-:Y:S01]  /*0db0*/  UMOV UR6, 0x20 ;  /* 0x0000002000067882 */ /* 0x000fe20000000000 */
[----:B------:R-:W-:Y:S02]  /*0dc0*/  ULEA UR4, UR54, UR4, 0x18 ;  /* 0x0000000436047291 */ /* 0x000fe4000f8ec0ff */
[----:B------:R-:W-:-:S04]  /*0dd0*/  UIADD3 UR6, UPT, UPT, -UR6, 0x100000, URZ ;  /* 0x0010000006067890 */ /* 0x000fc8000fffe1ff */
[----:B------:R-:W-:Y:S02]  /*0de0*/  USHF.L.U32 UR7, UR6, 0xb, URZ ;  /* 0x0000000b06077899 */ /* 0x000fe400080006ff */
[----:B------:R-:W-:Y:S01]  /*0df0*/  USHF.L.U32 UR6, UR6, 0x1, URZ ;  /* 0x0000000106067899 */ /* 0x000fe200080006ff */
[----:B------:R-:W-:Y:S01]  /*0e00*/  ELECT P0, URZ, PT ;  /* 0x0000000000ff782f */ /* 0x000fe20003800000 */
[----:B------:R-:W1:Y:S10]  /*0e10*/  FENCE.VIEW.ASYNC.S ;  /* 0x00000000000073c6 */ /* 0x000e740000000000 */
[----:B-1----:R1:W2:Y:S01]  /*0e20*/  SYNCS.EXCH.64 URZ, [UR4+0x160], UR6 ;  /* 0x0001600604ff75b2 */ /* 0x0022a20008000100 */
[----:B------:R1:W1:Y:S01]  /*0e30*/  SYNCS.EXCH.64 URZ, [UR4+0x170], UR6 ;  /* 0x0001700604ff75b2 */ /* 0x0002620008000100 */
[----:B------:R1:W1:Y:S01]  /*0e40*/  SYNCS.EXCH.64 URZ, [UR4+0x168], UR6 ;  /* 0x0001680604ff75b2 */ /* 0x0002620008000100 */
[----:B------:R1:W1:Y:S01]  /*0e50*/  SYNCS.EXCH.64 URZ, [UR4+0x178], UR6 ;  /* 0x0001780604ff75b2 */ /* 0x0002620008000100 */
[----:B------:R-:W-:Y:S01]  /*0e60*/  NOP ;  /* 0x0000000000007918 */ /* 0x000fe20000000000 */
.L_x_15:
[----:B------:R-:W3:Y:S01]  /*0e70*/  LDCU UR31, c[0x0][0x36c] ;  /* 0x00006d80ff1f77ac */ /* 0x000ee20008000800 */
[----:B------:R-:W-:Y:S01]  /*0e80*/  ISETP.NE.OR P3, PT, R0, 0x2, !P3 ;  /* 0x000000020000780c */ /* 0x000fe20005f65670 */
[----:B------:R-:W-:Y:S01]  /*0e90*/  NOP ;  /* 0x0000000000007918 */ /* 0x000fe20000000000 */
[----:B------:R-:W-:Y:S01]  /*0ea0*/  LOP3.LUT R0, R71, 0x1f, RZ, 0xc0, !PT ;  /* 0x0000001f47007812 */ /* 0x000fe200078ec0ff */
[----:B------:R-:W-:Y:S02]  /*0eb0*/  UISETP.NE.AND UP6, UPT, UR20, URZ, UPT ;  /* 0x000000ff1400728c */ /* 0x000fe4000bfc5270 */
[----:B---3--:R-:W-:-:S09]  /*0ec0*/  UISETP.EQ.U32.AND UP0, UPT, UR31, 0x1, UPT ;  /* 0x000000011f00788c */ /* 0x008fd2000bf02070 */
[----:B------:R-:W-:Y:S05]  /*0ed0*/  BRA.U !UP0, `(.L_x_16) ;  /* 0x0000000108087547 */ /* 0x000fea000b800000 */
[----:B-12-4-:R-:W-:Y:S01]  /*0ee0*/  UCGABAR_ARV ;  /* 0x00000000000079c7 */ /* 0x016fe20008000000 */
[----:B------:R-:W-:Y:S05]  /*0ef0*/  BRA `(.L_x_17) ;  /* 0x0000000000047947 */ /* 0x000fea0003800000 */
.L_x_16:
[----:B-12-4-:R-:W-:Y:S01]  /*0f00*/  NOP ;  /* 0x0000000000007918 */ /* 0x016fe20000000000 */
.L_x_17:
[----:B------:R-:W1:Y:S01]  /*0f10*/  S2UR UR29, SR_CTAID.X ;  /* 0x00000000001d79c3 */ /* 0x000e620000002500 */
[----:B------:R-:W-:-:S05]  /*0f20*/  CS2R.32 R64, SR_CgaSize ;  /* 0x0000000000407805 */ /* 0x000fca0000008a00 */
[----:B------:R-:W-:-:S05]  /*0f30*/  IMAD R64, R64, -0xa0, RZ ;  /* 0xffffff6040407824 */ /* 0x000fca00078e02ff */
[----:B------:R-:W-:-:S14]  /*0f40*/  R2UR UR5, R64 ;  /* 0x00000000400572ca */ /* 0x000fdc00000e0000 */
[----:B------:R-:W2:Y:S01]  /*0f50*/  LDCU UR5, c[0x0][UR5+0x2b0] ;  /* 0x00005600050577ac */ /* 0x000ea20008000800 */
[----:B------:R-:W-:-:S05]  /*0f60*/  CS2R.32 R64, SR_CgaSize ;  /* 0x0000000000407805 */ /* 0x000fca0000008a00 */
[----:B------:R-:W-:-:S05]  /*0f70*/  IMAD R64, R64, -0xa0, RZ ;  /* 0xffffff6040407824 */ /* 0x000fca00078e02ff */
[----:B------:R-:W-:-:S14]  /*0f80*/  R2UR UR4, R64 ;  /* 0x00000000400472ca */ /* 0x000fdc00000e0000 */
[----:B------:R-:W3:Y:S01]  /*0f90*/  LDCU UR4, c[0x0][UR4+0x2b4] ;  /* 0x00005680040477ac */ /* 0x000ee20008000800 */
[----:B------:R-:W4:Y:S01]  /*0fa0*/  S2UR UR32, SR_CTAID.Y ;  /* 0x00000000002079c3 */ /* 0x000f220000002600 */
[----:B------:R-:W-:-:S05]  /*0fb0*/  CS2R.32 R64, SR_CgaSize ;  /* 0x0000000000407805 */ /* 0x000fca0000008a00 */
[----:B------:R-:W-:-:S05]  /*0fc0*/  IMAD R64, R64, -0xa0, RZ ;  /* 0xffffff6040407824 */ /* 0x000fca00078e02ff */
[----:B------:R-:W-:-:S14]  /*0fd0*/  R2UR UR7, R64 ;  /* 0x00000000400772ca */ /* 0x000fdc00000e0000 */
[----:B------:R-:W3:Y:S01]  /*0fe0*/  LDCU UR7, c[0x0][UR7+0x2a0] ;  /* 0x00005400070777ac */ /* 0x000ee20008000800 */
[----:B------:R-:W-:-:S05]  /*0ff0*/  CS2R.32 R64, SR_CgaSize ;  /* 0x0000000000407805 */ /* 0x000fca0000008a00 */
[----:B------:R-:W-:-:S05]  /*1000*/  IMAD R64, R64, -0xa0, RZ ;  /* 0xffffff6040407824 */ /* 0x000fca00078e02ff */
[----:B------:R-:W-:-:S14]  /*1010*/  R2UR UR8, R64 ;  /* 0x00000000400872ca */ /* 0x000fdc00000e0000 */
[----:B------:R-:W3:Y:S01]  /*1020*/  LDCU UR8, c[0x0][UR8+0x2a4] ;  /* 0x00005480080877ac */ /* 0x000ee20008000800 */
[----:B------:R-:W-:Y:S02]  /*1030*/  ULOP3.LUT UR46, UR54, 0x1, URZ, 0xc0, !UPT ;  /* 0x00000001362e7892 */ /* 0x000fe4000f8ec0ff */
[----:B------:R-:W-:Y:S02]  /*1040*/  USHF.R.U32.HI UR34, URZ, 0x1, UR54 ;  /* 0x00000001ff227899 */ /* 0x000fe40008011636 */
[----:B------:R-:W-:Y:S02]  /*1050*/  UISETP.GT.U32.AND UP1, UPT, UR46, 0xffff, UPT ;  /* 0x0000ffff2e00788c */ /* 0x000fe4000bf24070 */
[----:B------:R-:W-:Y:S01]  /*1060*/  USHF.L.U32 UR28, UR54, 0x8, URZ ;  /* 0x00000008361c7899 */ /* 0x000fe200080006ff */
[----:B-1----:R-:W-:Y:S01]  /*1070*/  I2FP.F32.U32 R3, UR29 ;  /* 0x0000001d00037c45 */ /* 0x002fe20008201000 */
[----:B------:R-:W-:Y:S01]  /*1080*/  USHF.L.U32 UR27, UR54, 0xa, URZ ;  /* 0x0000000a361b7899 */ /* 0x000fe200080006ff */
[----:B------:R-:W1:Y:S03]  /*1090*/  LDCU UR25, c[0x0][0xb24] ;  /* 0x00016480ff1977ac */ /* 0x000e660008000800 */
[----:B--2---:R-:W-:Y:S01]  /*10a0*/  FMUL R3, R3, UR5 ;  /* 0x0000000503037c20 */ /* 0x004fe20008400000 */
[----:B------:R-:W2:Y:S01]  /*10b0*/  LDCU UR40, c[0x0][0xb24] ;  /* 0x00016480ff2877ac */ /* 0x000ea20008000800 */
[----:B----4-:R-:W-:-:S04]  /*10c0*/  I2FP.F32.U32 R2, UR32 ;  /* 0x0000002000027c45 */ /* 0x010fc80008201000 */
[----:B------:R-:W4:Y:S01]  /*10d0*/  F2I.U32.TRUNC.NTZ R3, R3 ;  /* 0x0000000300037305 */ /* 0x000f22000020f000 */
[----:B------:R-:W1:Y:S01]  /*10e0*/  LDCU UR30, c[0x0][0xb30] ;  /* 0x00016600ff1e77ac */ /* 0x000e620008000800 */
[----:B---3--:R-:W-:Y:S01]  /*10f0*/  FMUL R2, R2, UR4 ;  /* 0x0000000402027c20 */ /* 0x008fe20008400000 */
[----:B------:R-:W-:Y:S01]  /*1100*/  ULOP3.LUT UR4, UR54, 0x6, URZ, 0xc0, !UPT ;  /* 0x0000000636047892 */ /* 0x000fe2000f8ec0ff */
[----:B------:R-:W-:-:S04]  /*1110*/  UMOV UR14, 0x55 ;  /* 0x00000055000e7882 */ /* 0x000fc80000000000 */
[----:B------:R-:W3:Y:S01]  /*1120*/  F2I.U32.TRUNC.NTZ R2, R2 ;  /* 0x0000000200027305 */ /* 0x000ee2000020f000 */
[----:B------:R-:W-:Y:S01]  /*1130*/  UISETP.GT.U32.AND UP0, UPT, UR4, 0xffff, UPT ;  /* 0x0000ffff0400788c */ /* 0x000fe2000bf04070 */
[----:B------:R-:W-:Y:S01]  /*1140*/  UMOV UR15, 0x3 ;  /* 0x00000003000f7882 */ /* 0x000fe20000000000 */
[----:B------:R-:W-:Y:S02]  /*1150*/  USEL UR24, UR46, 0xffff, !UP1 ;  /* 0x0000ffff2e187887 */ /* 0x000fe4000c800000 */
[----:B------:R-:W-:Y:S01]  /*1160*/  USEL UR21, UR4, 0xffff, !UP0 ;  /* 0x0000ffff04157887 */ /* 0x000fe2000c000000 */
[----:B----4-:R-:W-:Y:S02]  /*1170*/  R2UR UR5, R3 ;  /* 0x00000000030572ca */ /* 0x010fe400000e0000 */
[----:B---3--:R-:W-:Y:S02]  /*1180*/  R2UR UR6, R2 ;  /* 0x00000000020672ca */ /* 0x008fe400000e0000 */
[----:B------:R-:W-:-:S09]  /*1190*/  PRMT R2, RZ, 0x7610, R2 ;  /* 0x00007610ff027816 */ /* 0x000fd20000000002 */
[----:B------:R-:W-:-:S04]  /*11a0*/  UIADD3 UR5, UPT, UPT, -UR5, URZ, URZ ;  /* 0x000000ff05057290 */ /* 0x000fc8000fffe1ff */
[----:B------:R-:W-:Y:S02]  /*11b0*/  UIMAD UR5, UR7, UR5, UR29 ;  /* 0x00000005070572a4 */ /* 0x000fe4000f8e021d */
[----:B------:R-:W-:-:S04]  /*11c0*/  UIADD3 UR4, UPT, UPT, -UR6, URZ, URZ ;  /* 0x000000ff06047290 */ /* 0x000fc8000fffe1ff */
[----:B------:R-:W-:Y:S01]  /*11d0*/  IMAD.U32 R64, RZ, RZ, UR5 ;  /* 0x00000005ff407e24 */ /* 0x000fe2000f8e00ff */
[----:B------:R-:W-:-:S06]  /*11e0*/  UIMAD UR4, UR8, UR4, UR32 ;  /* 0x00000004080472a4 */ /* 0x000fcc000f8e0220 */
[----:B------:R-:W-:Y:S01]  /*11f0*/  IMAD.U32 R63, RZ, RZ, UR4 ;  /* 0x00000004ff3f7e24 */ /* 0x000fe2000f8e00ff */
[----:B-12---:R-:W-:Y:S06]  /*1200*/  BRA.U UP6, `(.L_x_18) ;  /* 0x0000000106747547 */ /* 0x006fec000b800000 */
[----:B------:R-:W-:Y:S02]  /*1210*/  R2UR UR4, R63 ;  /* 0x000000003f0472ca */ /* 0x000fe400000e0000 */
[----:B------:R-:W-:-:S11]  /*1220*/  R2UR UR7, R64 ;  /* 0x00000000400772ca */ /* 0x000fd600000e0000 */
[----:B------:R-:W-:Y:S02]  /*1230*/  UISETP.NE.AND UP2, UPT, UR4, 0x2, UPT ;  /* 0x000000020400788c */ /* 0x000fe4000bf45270 */
[----:B------:R-:W-:Y:S02]  /*1240*/  UISETP.NE.AND UP4, UPT, UR4, URZ, UPT ;  /* 0x000000ff0400728c */ /* 0x000fe4000bf85270 */
[----:B------:R-:W-:Y:S02]  /*1250*/  UISETP.NE.AND UP0, UPT, UR4, 0x1, UPT ;  /* 0x000000010400788c */ /* 0x000fe4000bf05270 */
[----:B------:R-:W-:Y:S02]  /*1260*/  UISETP.NE.AND UP1, UPT, UR4, 0x3, UPT ;  /* 0x000000030400788c */ /* 0x000fe4000bf25270 */
[----:B------:R-:W-:Y:S02]  /*1270*/  USEL UR4, URZ, 0x10, UP2 ;  /* 0x00000010ff047887 */ /* 0x000fe40009000000 */
[----:B------:R-:W-:-:S02]  /*1280*/  USEL UR12, URZ, 0x20, UP2 ;  /* 0x00000020ff0c7887 */ /* 0x000fc40009000000 */
[----:B------:R-:W-:Y:S02]  /*1290*/  UISETP.NE.AND UP3, UPT, UR7, URZ, UPT ;  /* 0x000000ff0700728c */ /* 0x000fe4000bf65270 */
[----:B------:R-:W-:Y:S02]  /*12a0*/  USEL UR5, URZ, 0x4, UP0 ;  /* 0x00000004ff057887 */ /* 0x000fe40008000000 */
[----:B------:R-:W-:Y:S02]  /*12b0*/  UISETP.NE.AND UP2, UPT, UR7, URZ, UP4 ;  /* 0x000000ff0700728c */ /* 0x000fe4000a745270 */
[----:B------:R-:W-:Y:S02]  /*12c0*/  USEL UR11, URZ, 0x8, UP0 ;  /* 0x00000008ff0b7887 */ /* 0x000fe40008000000 */
[----:B------:R-:W-:Y:S02]  /*12d0*/  UISETP.NE.AND UP0, UPT, UR7, 0x1, UPT ;  /* 0x000000010700788c */ /* 0x000fe4000bf05270 */
[----:B------:R-:W-:-:S02]  /*12e0*/  USEL UR6, URZ, 0x2, UP4 ;  /* 0x00000002ff067887 */ /* 0x000fc4000a000000 */
[----:B------:R-:W-:Y:S02]  /*12f0*/  USEL UR7, URZ, 0x40, UP1 ;  /* 0x00000040ff077887 */ /* 0x000fe40008800000 */
[----:B------:R-:W-:Y:S02]  /*1300*/  USEL UR10, URZ, 0x1, UP2 ;  /* 0x00000001ff0a7887 */ /* 0x000fe40009000000 */
[----:B------:R-:W-:Y:S02]  /*1310*/  USEL UR8, UR5, 0x4, UP3 ;  /* 0x0000000405087887 */ /* 0x000fe40009800000 */
[----:B------:R-:W-:Y:S02]  /*1320*/  USEL UR4, UR4, 0x10, UP3 ;  /* 0x0000001004047887 */ /* 0x000fe40009800000 */
[----:B------:R-:W-:Y:S02]  /*1330*/  USEL UR9, UR7, 0x40, UP3 ;  /* 0x0000004007097887 */ /* 0x000fe40009800000 */
[----:B------:R-:W-:-:S02]  /*1340*/  USEL UR5, UR6, 0x2, UP0 ;  /* 0x0000000206057887 */ /* 0x000fc40008000000 */
[----:B------:R-:W-:Y:S02]  /*1350*/  UIADD3 UR4, UPT, UPT, UR4, UR8, UR10 ;  /* 0x0000000804047290 */ /* 0x000fe4000fffe00a */
[----:B------:R-:W-:Y:S02]  /*1360*/  USEL UR13, URZ, 0x80, UP1 ;  /* 0x00000080ff0d7887 */ /* 0x000fe40008800000 */
[----:B------:R-:W-:Y:S02]  /*1370*/  USEL UR7, UR11, 0x8, UP0 ;  /* 0x000000080b077887 */ /* 0x000fe40008000000 */
[----:B------:R-:W-:Y:S02]  /*1380*/  USEL UR6, UR12, 0x20, UP0 ;  /* 0x000000200c067887 */ /* 0x000fe40008000000 */
[----:B------:R-:W-:Y:S02]  /*1390*/  UIADD3 UR4, UPT, UPT, UR5, UR9, UR4 ;  /* 0x0000000905047290 */ /* 0x000fe4000fffe004 */
[----:B------:R-:W-:-:S02]  /*13a0*/  USEL UR5, UR13, 0x80, UP0 ;  /* 0x000000800d057887 */ /* 0x000fc40008000000 */
[----:B------:R-:W-:-:S04]  /*13b0*/  UIADD3 UR4, UPT, UPT, UR6, UR7, UR4 ;  /* 0x0000000706047290 */ /* 0x000fc8000fffe004 */
[----:B------:R-:W-:-:S06]  /*13c0*/  UIADD3 UR4, UPT, UPT, UR4, UR5, URZ ;  /* 0x0000000504047290 */ /* 0x000fcc000fffe0ff */
[----:B------:R-:W-:-:S07]  /*13d0*/  IMAD.U32 R2, RZ, RZ, UR4 ;  /* 0x00000004ff027e24 */ /* 0x000fce000f8e00ff */
.L_x_18:
[----:B------:R-:W1:Y:S01]  /*13e0*/  S2UR UR36, SR_CTAID.Z ;  /* 0x00000000002479c3 */ /* 0x000e620000002700 */
[----:B------:R-:W-:Y:S02]  /*13f0*/  UISETP.GE.AND UP0, UPT, UR25, 0x1, UPT ;  /* 0x000000011900788c */ /* 0x000fe4000bf06270 */
[----:B------:R-:W-:Y:S02]  /*1400*/  ULOP3.LUT UR24, UR24, 0xffff, URZ, 0xc0, !UPT ;  /* 0x0000ffff18187892 */ /* 0x000fe4000f8ec0ff */
[----:B------:R-:W-:Y:S02]  /*1410*/  ULOP3.LUT UR21, UR21, 0xffff, URZ, 0xc0, !UPT ;  /* 0x0000ffff15157892 */ /* 0x000fe4000f8ec0ff */
[----:B------:R-:W-:Y:S02]  /*1420*/  UISETP.NE.AND UP3, UPT, UR20, 0x2, UPT ;  /* 0x000000021400788c */ /* 0x000fe4000bf65270 */
[----:B------:R-:W-:Y:S02]  /*1430*/  ULOP3.LUT UR28, UR28, 0x600, URZ, 0xc0, !UPT ;  /* 0x000006001c1c7892 */ /* 0x000fe4000f8ec0ff */
[----:B------:R-:W-:-:S02]  /*1440*/  ULOP3.LUT UR27, UR27, 0x400, URZ, 0xc0, !UPT ;  /* 0x000004001b1b7892 */ /* 0x000fc4000f8ec0ff */
[----:B------:R-:W-:Y:S02]  /*1450*/  USHF.L.U32 UR24, UR14, UR24, URZ ;  /* 0x000000180e187299 */ /* 0x000fe400080006ff */
[----:B------:R-:W-:Y:S01]  /*1460*/  USHF.L.U32 UR21, UR15, UR21, URZ ;  /* 0x000000150f157299 */ /* 0x000fe200080006ff */
[----:B------:R-:W-:Y:S11]  /*1470*/  BRA.U !UP0, `(.L_x_19) ;  /* 0x0000000108d47547 */ /* 0x000ff6000b800000 */
[----:B------:R-:W2:Y:S01]  /*1480*/  LDCU.128 UR12, c[0x0][0xb10] ;  /* 0x00016200ff0c77ac */ /* 0x000ea20008000c00 */
[----:B------:R-:W3:Y:S01]  /*1490*/  LDCU UR6, c[0x0][0x370] ;  /* 0x00006e00ff0677ac */ /* 0x000ee20008000800 */
[----:B------:R-:W4:Y:S01]  /*14a0*/  LDCU UR5, c[0x0][0x374] ;  /* 0x00006e80ff0577ac */ /* 0x000f220008000800 */
[----:B------:R-:W1:Y:S01]  /*14b0*/  LDCU UR26, c[0x0][0xb0c] ;  /* 0x00016180ff1a77ac */ /* 0x000e620008000800 */
[----:B------:R-:W1:Y:S01]  /*14c0*/  LDCU UR7, c[0x0][0xb20] ;  /* 0x00016400ff0777ac */ /* 0x000e620008000800 */
[----:B------:R-:W1:Y:S01]  /*14d0*/  LDCU.64 UR8, c[0x0][0xb28] ;  /* 0x00016500ff0877ac */ /* 0x000e620008000a00 */
[----:B--2---:R-:W-:Y:S02]  /*14e0*/  UISETP.NE.AND UP0, UPT, UR14, 0x1, UPT ;  /* 0x000000010e00788c */ /* 0x004fe4000bf05270 */
[----:B----4-:R-:W-:Y:S02]  /*14f0*/  UIMAD.WIDE.U32 UR10, UR5, UR15, URZ ;  /* 0x0000000f050a72a5 */ /* 0x010fe4000f8e00ff */
[----:B---3--:R-:W-:-:S02]  /*1500*/  UIMAD.WIDE.U32 UR18, UR6, UR12, URZ ;  /* 0x0000000c061272a5 */ /* 0x008fc4000f8e00ff */
[----:B-1----:R-:W-:Y:S02]  /*1510*/  UISETP.NE.AND UP1, UPT, UR26, 0x1, UPT ;  /* 0x000000011a00788c */ /* 0x002fe4000bf25270 */
[----:B------:R-:W-:Y:S01]  /*1520*/  UISETP.NE.AND UP2, UPT, UR25, 0x1, UPT ;  /* 0x000000011900788c */ /* 0x000fe2000bf45270 */
[----:B------:R-:W-:Y:S02]  /*1530*/  UMOV UR10, UR11 ;  /* 0x0000000b000a7c82 */ /* 0x000fe40008000000 */
[----:B------:R-:W-:Y:S01]  /*1540*/  UMOV UR18, UR19 ;  /* 0x0000001300127c82 */ /* 0x000fe20008000000 */
[----:B------:R-:W-:Y:S02]  /*1550*/  @UP0 USHF.R.U32.HI UR5, URZ, UR7, UR10 ;  /* 0x00000007ff050299 */ /* 0x000fe4000801160a */
[----:B------:R-:W-:Y:S02]  /*1560*/  UIMAD.WIDE.U32 UR22, UR32, UR15, URZ ;  /* 0x0000000f201672a5 */ /* 0x000fe4000f8e00ff */
[----:B------:R-:W-:-:S02]  /*1570*/  UIMAD.WIDE.U32 UR10, UR5, UR8, URZ ;  /* 0x00000008050a72a5 */ /* 0x000fc4000f8e00ff */
[----:B------:R-:W-:Y:S02]  /*1580*/  @UP1 USHF.R.U32.HI UR6, URZ, UR13, UR18 ;  /* 0x0000000dff061299 */ /* 0x000fe40008011612 */
[----:B------:R-:W-:Y:S02]  /*1590*/  UIMAD.WIDE.U32 UR16, UR29, UR12, URZ ;  /* 0x0000000c1d1072a5 */ /* 0x000fe4000f8e00ff */
[----:B------:R-:W-:Y:S01]  /*15a0*/  UIMAD.WIDE.U32 UR18, UR6, UR8, URZ ;  /* 0x00000008061272a5 */ /* 0x000fe2000f8e00ff */
[----:B------:R-:W-:Y:S01]  /*15b0*/  UMOV UR4, UR23 ;  /* 0x0000001700047c82 */ /* 0x000fe20008000000 */
[----:B------:R-:W-:Y:S01]  /*15c0*/  UMOV UR10, UR11 ;  /* 0x0000000b000a7c82 */ /* 0x000fe20008000000 */
[----:B------:R-:W-:Y:S02]  /*15d0*/  USHF.R.U32.HI UR4, URZ, UR7, UR4 ;  /* 0x00000007ff047299 */ /* 0x000fe40008011604 */
[----:B------:R-:W-:Y:S01]  /*15e0*/  @UP2 USHF.R.U32.HI UR5, URZ, UR9, UR10 ;  /* 0x00000009ff052299 */ /* 0x000fe2000801160a */
[----:B------:R-:W-:Y:S01]  /*15f0*/  UMOV UR16, UR17 ;  /* 0x0000001100107c82 */ /* 0x000fe20008000000 */
[----:B------:R-:W-:Y:S01]  /*1600*/  UMOV UR18, UR19 ;  /* 0x0000001300127c82 */ /* 0x000fe20008000000 */
[----:B------:R-:W-:-:S02]  /*1610*/  USHF.R.U32.HI UR13, URZ, UR13, UR16 ;  /* 0x0000000dff0d7299 */ /* 0x000fc40008011610 */
[----:B------:R-:W-:Y:S02]  /*1620*/  USEL UR4, UR32, UR4, !UP0 ;  /* 0x0000000420047287 */ /* 0x000fe4000c000000 */
[----:B------:R-:W-:Y:S02]  /*1630*/  @UP2 USHF.R.U32.HI UR6, URZ, UR9, UR18 ;  /* 0x00000009ff062299 */ /* 0x000fe40008011612 */
[----:B------:R-:W-:Y:S02]  /*1640*/  UIMAD UR7, UR5, UR25, URZ ;  /* 0x00000019050772a4 */ /* 0x000fe4000f8e02ff */
[----:B------:R-:W-:Y:S02]  /*1650*/  USEL UR5, UR29, UR13, !UP1 ;  /* 0x0000000d1d057287 */ /* 0x000fe4000c800000 */
[----:B------:R-:W-:Y:S02]  /*1660*/  UIMAD UR12, UR6, UR25, URZ ;  /* 0x00000019060c72a4 */ /* 0x000fe4000f8e02ff */
[----:B------:R-:W-:-:S02]  /*1670*/  UISETP.GE.AND UP0, UPT, UR4, UR7, UPT ;  /* 0x000000070400728c */ /* 0x000fc4000bf06270 */
[----:B------:R-:W-:Y:S02]  /*1680*/  UIMAD.WIDE.U32 UR10, UR4, UR8, URZ ;  /* 0x00000008040a72a5 */ /* 0x000fe4000f8e00ff */
[----:B------:R-:W-:Y:S02]  /*1690*/  UISETP.GE.OR UP0, UPT, UR5, UR12, UP0 ;  /* 0x0000000c0500728c */ /* 0x000fe40008706670 */
[----:B------:R-:W-:Y:S02]  /*16a0*/  UIMAD.WIDE.U32 UR12, UR5, UR8, URZ ;  /* 0x00000008050c72a5 */ /* 0x000fe4000f8e00ff */
[----:B------:R-:W-:Y:S01]  /*16b0*/  UIADD3 UR10, UPT, UPT, -UR4, URZ, URZ ;  /* 0x000000ff040a7290 */ /* 0x000fe2000fffe1ff */
[----:B------:R-:W-:Y:S01]  /*16c0*/  UMOV UR8, UR11 ;  /* 0x0000000b00087c82 */ /* 0x000fe20008000000 */
[----:B------:R-:W-:Y:S02]  /*16d0*/  UIADD3 UR11, UPT, UPT, -UR5, URZ, URZ ;  /* 0x000000ff050b7290 */ /* 0x000fe4000fffe1ff */
[----:B------:R-:W-:-:S03]  /*16e0*/  USHF.R.U32.HI UR8, URZ, UR9, UR8 ;  /* 0x00000009ff087299 */ /* 0x000fc60008011608 */
[----:B------:R-:W-:Y:S01]  /*16f0*/  @!UP0 UMOV UR7, UR13 ;  /* 0x0000000d00078c82 */ /* 0x000fe20008000000 */
[----:B------:R-:W-:Y:S02]  /*1700*/  UIMAD UR32, UR14, UR10, UR32 ;  /* 0x0000000a0e2072a4 */ /* 0x000fe4000f8e0220 */
[----:B------:R-:W-:Y:S02]  /*1710*/  USEL UR8, UR4, UR8, !UP2 ;  /* 0x0000000804087287 */ /* 0x000fe4000d000000 */
[----:B------:R-:W-:Y:S02]  /*1720*/  @!UP0 USHF.R.U32.HI UR7, URZ, UR9, UR7 ;  /* 0x00000009ff078299 */ /* 0x000fe40008011607 */
[----:B------:R-:W-:Y:S02]  /*1730*/  UIADD3 UR9, UPT, UPT, -UR8, URZ, URZ ;  /* 0x000000ff08097290 */ /* 0x000fe4000fffe1ff */
[----:B------:R-:W-:Y:S02]  /*1740*/  @!UP0 USEL UR7, UR5, UR7, !UP2 ;  /* 0x0000000705078287 */ /* 0x000fe4000d000000 */
[----:B------:R-:W-:-:S02]  /*1750*/  UIMAD UR9, UR25, UR9, UR4 ;  /* 0x00000009190972a4 */ /* 0x000fc4000f8e0204 */
[----:B------:R-:W-:Y:S02]  /*1760*/  @!UP0 UIADD3 UR8, UPT, UPT, UR8, -UR7, URZ ;  /* 0x8000000708088290 */ /* 0x000fe4000fffe0ff */
[----:B------:R-:W-:Y:S02]  /*1770*/  @!UP0 UIMAD UR6, UR9, UR6, UR7 ;  /* 0x00000006090682a4 */ /* 0x000fe4000f8e0207 */
[----:B------:R-:W-:Y:S02]  /*1780*/  @!UP0 UIMAD UR4, UR8, UR25, UR5 ;  /* 0x00000019080482a4 */ /* 0x000fe4000f8e0205 */
[----:B------:R-:W-:Y:S02]  /*1790*/  UIMAD UR29, UR26, UR11, UR29 ;  /* 0x0000000b1a1d72a4 */ /* 0x000fe4000f8e021d */
[----:B------:R-:W-:Y:S01]  /*17a0*/  UIMAD UR32, UR4, UR14, UR32 ;  /* 0x0000000e042072a4 */ /* 0x000fe2000f8e0220 */
[----:B------:R-:W-:Y:S02]  /*17b0*/  @!UP0 UMOV UR5, UR6 ;  /* 0x0000000600058c82 */ /* 0x000fe40008000000 */
[----:B------:R-:W-:-:S12]  /*17c0*/  UIMAD UR29, UR5, UR26, UR29 ;  /* 0x0000001a051d72a4 */ /* 0x000fd8000f8e021d */
.L_x_19:
[----:B------:R-:W-:-:S09]  /*17d0*/  UISETP.NE.AND UP0, UPT, UR30, 0x1, UPT ;  /* 0x000000011e00788c */ /* 0x000fd2000bf05270 */
[----:B------:R-:W-:Y:S05]  /*17e0*/  BRA.U UP0, `(.L_x_20) ;  /* 0x0000000100447547 */ /* 0x000fea000b800000 */
[----:B------:R-:W2:Y:S01]  /*17f0*/  LDCU.128 UR8, c[0x0][0xb10] ;  /* 0x00016200ff0877ac */ /* 0x000ea20008000c00 */
[----:B------:R-:W3:Y:S01]  /*1800*/  LDCU UR12, c[0x0][0xb0c] ;  /* 0x00016180ff0c77ac */ /* 0x000ee20008000800 */
[----:B------:R-:W4:Y:S01]  /*1810*/  LDCU UR13, c[0x0][0xb20] ;  /* 0x00016400ff0d77ac */ /* 0x000f220008000800 */
[----:B--2---:R-:W-:Y:S02]  /*1820*/  UIMAD.WIDE.U32 UR6, UR29, UR8, URZ ;  /* 0x000000081d0672a5 */ /* 0x004fe4000f8e00ff */
[----:B------:R-:W-:Y:S02]  /*1830*/  UIMAD.WIDE.U32 UR4, UR32, UR11, URZ ;  /* 0x0000000b200472a5 */ /* 0x000fe4000f8e00ff */
[----:B---3--:R-:W-:Y:S02]  /*1840*/  UISETP.NE.AND UP1, UPT, UR12, 0x1, UPT ;  /* 0x000000010c00788c */ /* 0x008fe4000bf25270 */
[----:B------:R-:W-:Y:S01]  /*1850*/  UISETP.NE.AND UP0, UPT, UR10, 0x1, UPT ;  /* 0x000000010a00788c */ /* 0x000fe2000bf05270 */
[----:B------:R-:W-:-:S02]  /*1860*/  UMOV UR6, UR7 ;  /* 0x0000000700067c82 */ /* 0x000fc40008000000 */
[----:B------:R-:W-:Y:S01]  /*1870*/  UMOV UR4, UR5 ;  /* 0x0000000500047c82 */ /* 0x000fe20008000000 */
[----:B------:R-:W-:Y:S02]  /*1880*/  USHF.R.U32.HI UR9, URZ, UR9, UR6 ;  /* 0x00000009ff097299 */ /* 0x000fe40008011606 */
[----:B----4-:R-:W-:Y:S02]  /*1890*/  USHF.R.U32.HI UR4, URZ, UR13, UR4 ;  /* 0x0000000dff047299 */ /* 0x010fe40008011604 */
[----:B------:R-:W-:Y:S02]  /*18a0*/  USEL UR5, UR29, UR9, !UP1 ;  /* 0x000000091d057287 */ /* 0x000fe4000c800000 */
[----:B------:R-:W-:-:S04]  /*18b0*/  USEL UR4, UR32, UR4, !UP0 ;  /* 0x0000000420047287 */ /* 0x000fc8000c000000 */
[----:B------:R-:W-:Y:S02]  /*18c0*/  UIADD3 UR6, UPT, UPT, UR5, -UR4, URZ ;  /* 0x8000000405067290 */ /* 0x000fe4000fffe0ff */
[----:B------:R-:W-:Y:S02]  /*18d0*/  UIADD3 UR4, UPT, UPT, -UR5, UR4, URZ ;  /* 0x0000000405047290 */ /* 0x000fe4000fffe1ff */
[----:B------:R-:W-:Y:S02]  /*18e0*/  UIMAD UR32, UR6, UR10, UR32 ;  /* 0x0000000a062072a4 */ /* 0x000fe4000f8e0220 */
[----:B------:R-:W-:-:S12]  /*18f0*/  UIMAD UR29, UR4, UR12, UR29 ;  /* 0x0000000c041d72a4 */ /* 0x000fd8000f8e021d */
.L_x_20:
[----:B------:R-:W-:-:S09]  /*1900*/  UISETP.EQ.U32.AND UP0, UPT, UR31, 0x1, UPT ;  /* 0x000000011f00788c */ /* 0x000fd2000bf02070 */
[----:B------:R-:W-:Y:S05]  /*1910*/  BRA.U !UP0, `(.L_x_21) ;  /* 0x00000001080c7547 */ /* 0x000fea000b800000 */
[----:B------:R-:W-:Y:S01]  /*1920*/  UCGABAR_WAIT ;  /* 0x0000000000007dc7 */ /* 0x000fe20008000000 */
[----:B------:R-:W-:Y:S01]  /*1930*/  CCTL.IVALL ;  /* 0x00000000ff00798f */ /* 0x000fe20002000000 */
[----:B------:R-:W-:Y:S05]  /*1940*/  BRA `(.L_x_22) ;  /* 0x0000000000047947 */ /* 0x000fea0003800000 */
.L_x_21:
[----:B------:R-:W-:Y:S06]  /*1950*/  BAR.SYNC.DEFER_BLOCKING 0x0 ;  /* 0x0000000000007b1d */ /* 0x000fec0000010000 */
.L_x_22:
[----:B------:R-:W-:Y:S05]  /*1960*/  BRA.U UP3, `(.L_x_23) ;  /* 0x00000019030c7547 */ /* 0x000fea000b800000 */
[----:B------:R-:W2:Y:S01]  /*1970*/  LDCU UR6, c[0x0][0x38c] ;  /* 0x00007180ff0677ac */ /* 0x000ea20008000800 */
[----:B------:R-:W-:Y:S01]  /*1980*/  PLOP3.LUT P1, PT, PT, PT, UP5, 0x80, 0x8 ;  /* 0x000000000008781c */ /* 0x000fe20003f2f058 */
[----:B------:R-:W-:Y:S01]  /*1990*/  IMAD.MOV.U32 R12, RZ, RZ, 0x1 ;  /* 0x00000001ff0c7424 */ /* 0x000fe200078e00ff */
[----:B------:R-:W-:Y:S01]  /*19a0*/  ISETP.EQ.OR P2, PT, R0, RZ, P3 ;  /* 0x000000ff0000720c */ /* 0x000fe20001f42670 */
[----:B------:R-:W-:Y:S01]  /*19b0*/  UISETP.NE.AND UP1, UPT, UR20, URZ, UPT ;  /* 0x000000ff1400728c */ /* 0x000fe2000bf25270 */
[----:B------:R-:W-:Y:S02]  /*19c0*/  PLOP3.LUT P1, PT, P1, PT, PT, 0x8, 0x80 ;  /* 0x000000000080781c */ /* 0x000fe40000f2e170 */
[----:B------:R-:W-:Y:S01]  /*19d0*/  CS2R R10, SRZ ;  /* 0x00000000000a7805 */ /* 0x000fe2000001ff00 */
[----:B------:R-:W-:Y:S01]  /*19e0*/  IMAD.MOV.U32 R9, RZ, RZ, RZ ;  /* 0x000000ffff097224 */ /* 0x000fe200078e00ff */
[----:B------:R-:W3:Y:S01]  /*19f0*/  LDCU UR41, c[0x0][0x370] ;  /* 0x00006e00ff2977ac */ /* 0x000ee20008000800 */
[----:B------:R-:W-:Y:S01]  /*1a00*/  IMAD.MOV.U32 R8, RZ, RZ, 0x1 ;  /* 0x00000001ff087424 */ /* 0x000fe200078e00ff */
[----:B------:R-:W4:Y:S01]  /*1a10*/  LDCU.64 UR30, c[0x0][0x348] ;  /* 0x00006900ff1e77ac */ /* 0x000f220008000a00 */
[----:B------:R-:W1:Y:S01]  /*1a20*/  LDCU UR39, c[0x0][0x374] ;  /* 0x00006e80ff2777ac */ /* 0x000e620008000800 */
[----:B--2---:R-:W-:-:S02]  /*1a30*/  UIADD3 UR5, UPT, UPT, UR6, 0x1f, URZ ;  /* 0x0000001f06057890 */ /* 0x004fc4000fffe0ff */
[----:B------:R-:W-:Y:S02]  /*1a40*/  UIADD3 UR47, UPT, UPT, UR6, 0x3e, URZ ;  /* 0x0000003e062f7890 */ /* 0x000fe4000fffe0ff */
[----:B------:R-:W-:Y:S02]  /*1a50*/  USHF.R.S32.HI UR4, URZ, 0x1f, UR5 ;  /* 0x0000001fff047899 */ /* 0x000fe40008011405 */
[----:B------:R-:W-:Y:S02]  /*1a60*/  USEL UR26, UR33, 0x2, UP1 ;  /* 0x00000002211a7887 */ /* 0x000fe40008800000 */
[----:B------:R-:W-:Y:S02]  /*1a70*/  ULEA.HI UR4, UR4, UR5, URZ, 0x5 ;  /* 0x0000000504047291 */ /* 0x000fe4000f8f28ff */
[----:B------:R-:W-:Y:S02]  /*1a80*/  USHF.L.U32 UR5, UR34, 0x4, URZ ;  /* 0x0000000422057899 */ /* 0x000fe400080006ff */
[----:B------:R-:W-:-:S02]  /*1a90*/  USHF.R.S32.HI UR43, URZ, 0x5, UR4 ;  /* 0x00000005ff2b7899 */ /* 0x000fc40008011404 */
[----:B------:R-:W-:Y:S02]  /*1aa0*/  UIADD3 UR4, UPT, UPT, UR6, -0x1, URZ ;  /* 0xffffffff06047890 */ /* 0x000fe4000fffe0ff */
[----:B------:R-:W-:Y:S02]  /*1ab0*/  UISETP.LT.U32.AND UP0, UPT, UR43, 0xc, UPT ;  /* 0x0000000c2b00788c */ /* 0x000fe4000bf01070 */
[----:B------:R-:W-:Y:S02]  /*1ac0*/  UISETP.GE.U32.AND UP2, UPT, UR4, -0x3f, UPT ;  /* 0xffffffc10400788c */ /* 0x000fe4000bf46070 */
[----:B------:R-:W-:Y:S02]  /*1ad0*/  USEL UR42, UR43, 0xc, UP0 ;  /* 0x0000000c2b2a7887 */ /* 0x000fe40008000000 */
[----:B------:R-:W-:Y:S02]  /*1ae0*/  ULOP3.LUT UR44, UR5, 0x30, URZ, 0xe2, !UPT ;  /* 0x00000030052c7892 */ /* 0x000fe4000f8ee2ff */
[----:B------:R-:W-:-:S02]  /*1af0*/  UIADD3 UR25, UPT, UPT, UR42, -0x1, URZ ;  /* 0xffffffff2a197890 */ /* 0x000fc4000fffe0ff */
[----:B------:R-:W-:Y:S01]  /*1b00*/  UIADD3 UR45, UPT, UPT, UR43, -UR42, URZ ;  /* 0x8000002a2b2d7290 */ /* 0x000fe2000fffe0ff */
[----:B------:R-:W-:Y:S02]  /*1b10*/  UMOV UR5, URZ ;  /* 0x000000ff00057c82 */ /* 0x000fe40008000000 */
[----:B------:R-:W-:-:S04]  /*1b20*/  @UP2 UIADD3 UR25, UPT, UPT, UR42, URZ, URZ ;  /* 0x000000ff2a192290 */ /* 0x000fc8000fffe0ff */
[----:B-1-34-:R-:W-:-:S12]  /*1b30*/  UIADD3 UR25, UPT, UPT, UR25, 0x1, URZ ;  /* 0x0000000119197890 */ /* 0x01afd8000fffe0ff */
.L_x_43:
[----:B------:R-:W-:Y:S01]  /*1b40*/  UISETP.NE.AND UP0, UPT, UR54, URZ, UPT ;  /* 0x000000ff3600728c */ /* 0x000fe2000bf05270 */
[----:B-1----:R-:W1:Y:S08]  /*1b50*/  S2UR UR54, SR_CgaCtaId ;  /* 0x00000000003679c3 */ /* 0x002e700000008800 */
[----:B------:R-:W-:Y:S05]  /*1b60*/  BRA.U UP0, `(.L_x_24) ;  /* 0x0000000100347547 */ /* 0x000fea000b800000 */
[----:B------:R-:W2:Y:S01]  /*1b70*/  S2R R0, SR_CgaCtaId ;  /* 0x0000000000007919 */ /* 0x000ea20000008800 */
[----:B------:R-:W-:Y:S02]  /*1b80*/  MOV R3, 0x400 ;  /* 0x0000040000037802 */ /* 0x000fe40000000f00 */
[----:B------:R-:W-:Y:S02]  /*1b90*/  SHF.L.U32 R2, R8, 0x1f, RZ ;  /* 0x0000001f08027819 */ /* 0x000fe400000006ff */
[----:B--2---:R-:W-:-:S05]  /*1ba0*/  LEA R0, R0, R3, 0x18 ;  /* 0x0000000300007211 */ /* 0x004fca00078ec0ff */
[----:B------:R-:W-:-:S04]  /*1bb0*/  IMAD R3, R9, 0x8, R0 ;  /* 0x0000000809037824 */ /* 0x000fc800078e0200 */
[----:B------:R-:W2:Y:S02]  /*1bc0*/  SYNCS.PHASECHK.TRANS64.TRYWAIT P0, [R3+URZ+0x170], R2 ;  /* 0x00017002030075a7 */ /* 0x000ea400080011ff */
[----:B--2---:R-:W-:Y:S05]  /*1bd0*/  @!P0 BRA `(.L_x_25) ;  /* 0x0000006000f08947 */ /* 0x004fea0003800000 */
.L_x_131:
[----:B------:R-:W-:Y:S01]  /*1be0*/  VIADD R9, R9, 0x1 ;  /* 0x0000000109097836 */ /* 0x000fe20000000000 */
[----:B------:R2:W-:Y:S04]  /*1bf0*/  SYNCS.ARRIVE.TRANS64.A1T0 RZ, [R3+URZ+0x160], RZ ;  /* 0x000160ff03ff79a7 */ /* 0x0005e800081000ff */
[----:B------:R-:W-:-:S04]  /*1c00*/  ISETP.NE.AND P0, PT, R9, 0x2, PT ;  /* 0x000000020900780c */ /* 0x000fc80003f05270 */
[----:B------:R-:W-:Y:S02]  /*1c10*/  SEL R9, R9, RZ, P0 ;  /* 0x000000ff09097207 */ /* 0x000fe40000000000 */
[----:B--2---:R-:W-:-:S04]  /*1c20*/  SEL R3, RZ, 0x1, P0 ;  /* 0x00000001ff037807 */ /* 0x004fc80000000000 */
[----:B------:R-:W-:-:S07]  /*1c30*/  LOP3.LUT R8, R8, R3, RZ, 0x3c, !PT ;  /* 0x0000000308087212 */ /* 0x000fce00078e3cff */
.L_x_24:
[----:B------:R-:W-:Y:S01]  /*1c40*/  UMOV UR6, 0x400 ;  /* 0x0000040000067882 */ /* 0x000fe20000000000 */
[----:B------:R-:W-:Y:S01]  /*1c50*/  SHF.L.U32 R0, R12, 0x1f, RZ ;  /* 0x0000001f0c007819 */ /* 0x000fe200000006ff */
[----:B-1----:R-:W-:Y:S02]  /*1c60*/  ULEA UR6, UR54, UR6, 0x18 ;  /* 0x0000000636067291 */ /* 0x002fe4000f8ec0ff */
[----:B------:R-:W-:Y:S02]  /*1c70*/  UISETP.GE.U32.AND UP0, UPT, UR47, 0x3f, UPT ;  /* 0x0000003f2f00788c */ /* 0x000fe4000bf06070 */
[----:B------:R-:W-:Y:S02]  /*1c80*/  ULEA UR4, UR5, UR6, 0x3 ;  /* 0x0000000605047291 */ /* 0x000fe4000f8e18ff */
[----:B------:R-:W-:Y:S02]  /*1c90*/  ULEA UR11, UR32, UR46, 0x1 ;  /* 0x0000002e200b7291 */ /* 0x000fe4000f8e08ff */
[----:B------:R-:W-:-:S02]  /*1ca0*/  ULEA UR35, UR29, UR44, 0x6 ;  /* 0x0000002c1d237291 */ /* 0x000fc4000f8e30ff */
[----:B------:R-:W-:Y:S01]  /*1cb0*/  USHF.L.U32 UR11, UR11, 0x5, URZ ;  /* 0x000000050b0b7899 */ /* 0x000fe200080006ff */
[----:B------:R-:W-:Y:S02]  /*1cc0*/  UMOV UR13, URZ ;  /* 0x000000ff000d7c82 */ /* 0x000fe40008000000 */
[----:B------:R1:W2:Y:S01]  /*1cd0*/  SYNCS.PHASECHK.TRANS64.TRYWAIT P0, [UR4+0x60], R0 ;  /* 0x00006000ff0075a7 */ /* 0x0002a20008001104 */
[----:B------:R-:W-:Y:S08]  /*1ce0*/  BRA.U !UP0, `(.L_x_26) ;  /* 0x0000000108cc7547 */ /* 0x000ff0000b800000 */
[----:B------:R-:W-:Y:S01]  /*1cf0*/  UMOV UR7, URZ ;  /* 0x000000ff00077c82 */ /* 0x000fe20008000000 */
[----:B------:R-:W-:-:S05]  /*1d00*/  UMOV UR4, UR5 ;  /* 0x0000000500047c82 */ /* 0x000fca0008000000 */
.L_x_32:
[----:B------:R-:W-:Y:S01]  /*1d10*/  ULEA UR33, UR4, UR6, 0x3 ;  /* 0x0000000604217291 */ /* 0x000fe2000f8e18ff */
[----:B------:R-:W-:Y:S01]  /*1d20*/  @!P3 MOV R2, 0x4000 ;  /* 0x000040000002b802 */ /* 0x000fe20000000f00 */
[----:B--2-4-:R-:W-:Y:S10]  /*1d30*/  @P0 BRA `(.L_x_27) ;  /* 0x00000000000c0947 */ /* 0x014ff40003800000 */
[----:B------:R-:W-:-:S04]  /*1d40*/  SHF.L.U32 R3, R12, 0x1f, RZ ;  /* 0x0000001f0c037819 */ /* 0x000fc800000006ff */
[----:B------:R-:W2:Y:S02]  /*1d50*/  SYNCS.PHASECHK.TRANS64.TRYWAIT P0, [UR33+0x60], R3 ;  /* 0x00006003ff0075a7 */ /* 0x000ea40008001121 */
[----:B--2---:R-:W-:Y:S05]  /*1d60*/  @!P0 BRA `(.L_x_28) ;  /* 0x0000006000a08947 */ /* 0x004fea0003800000 */
.L_x_27:
[----:B------:R2:W-:Y:S01]  /*1d70*/  @!P3 SYNCS.ARRIVE.TRANS64 RZ, [UR33], R2 ;  /* 0x00000002ffffb9a7 */ /* 0x0005e20008000021 */
[----:B------:R-:W-:-:S04]  /*1d80*/  ULOP3.LUT UR5, UR26, 0x2, URZ, 0xfc, !UPT ;  /* 0x000000021a057892 */ /* 0x000fc8000f8efcff */
[----:B------:R-:W-:-:S09]  /*1d90*/  UISETP.NE.AND UP0, UPT, UR5, 0x2, UPT ;  /* 0x000000020500788c */ /* 0x000fd2000bf05270 */
[----:B------:R-:W-:Y:S05]  /*1da0*/  BRA.U UP0, `(.L_x_29) ;  /* 0x0000000100047547 */ /* 0x000fea000b800000 */
[----:B------:R-:W-:Y:S05]  /*1db0*/  BPT.TRAP 0x1 ;  /* 0x000000040000795c */ /* 0x000fea0000300000 */
.L_x_29:
[----:B------:R-:W-:Y:S04]  /*1dc0*/  BSSY.RECONVERGENT B0, `(.L_x_30) ;  /* 0x0000003000007945 */ /* 0x000fe80003800200 */
[----:B------:R-:W-:Y:S05]  /*1dd0*/  @P2 BRA `(.L_x_31) ;  /* 0x0000000000042947 */ /* 0x000fea0003800000 */
[----:B------:R-:W-:Y:S05]  /*1de0*/  BPT.TRAP 0x1 ;  /* 0x000000040000795c */ /* 0x000fea0000300000 */
.L_x_31:
[----:B------:R-:W-:Y:S05]  /*1df0*/  BSYNC.RECONVERGENT B0 ;  /* 0x0000000000007941 */ /* 0x000fea0003800200 */
.L_x_30:
[----:B------:R-:W-:Y:S02]  /*1e00*/  UIADD3 UR5, UPT, UPT, UR4, 0x1, URZ ;  /* 0x0000000104057890 */ /* 0x000fe4000fffe0ff */
[----:B------:R-:W-:Y:S02]  /*1e10*/  USHF.L.U32 UR4, UR4, 0xb, URZ ;  /* 0x0000000b04047899 */ /* 0x000fe400080006ff */
[----:B------:R-:W-:Y:S02]  /*1e20*/  UISETP.NE.AND UP0, UPT, UR5, 0xc, UPT ;  /* 0x0000000c0500788c */ /* 0x000fe4000bf05270 */
[----:B------:R-:W-:Y:S02]  /*1e30*/  ULOP3.LUT UR32, UR28, UR4, URZ, 0xfc, !UPT ;  /* 0x000000041c207292 */ /* 0x000fe4000f8efcff */
[----:B------:R-:W-:Y:S02]  /*1e40*/  USEL UR9, URZ, 0x1, UP0 ;  /* 0x00000001ff097887 */ /* 0x000fe40008000000 */
[----:B------:R-:W-:-:S02]  /*1e50*/  USEL UR5, UR5, URZ, UP0 ;  /* 0x000000ff05057287 */ /* 0x000fc40008000000 */
[----:B------:R-:W-:Y:S02]  /*1e60*/  UIADD3 UR14, UP0, UPT, UR30, 0x180, URZ ;  /* 0x000001801e0e7890 */ /* 0x000fe4000ff1e0ff */
[----:B------:R-:W-:Y:S01]  /*1e70*/  ULEA UR8, UR5, UR6, 0x3 ;  /* 0x0000000605087291 */ /* 0x000fe2000f8e18ff */
[----:B------:R-:W-:Y:S01]  /*1e80*/  LOP3.LUT R12, R12, UR9, RZ, 0x3c, !PT ;  /* 0x000000090c0c7c12 */ /* 0x000fe2000f8e3cff */
[----:B------:R-:W-:Y:S02]  /*1e90*/  ULOP3.LUT UR4, UR27, UR4, URZ, 0xfc, !UPT ;  /* 0x000000041b047292 */ /* 0x000fe4000f8efcff */
[----:B------:R-:W-:Y:S01]  /*1ea0*/  USHF.L.U32 UR34, UR7, 0x5, URZ ;  /* 0x0000000507227899 */ /* 0x000fe200080006ff */
[----:B-1----:R-:W-:Y:S01]  /*1eb0*/  SHF.L.U32 R0, R12, 0x1f, RZ ;  /* 0x0000001f0c007819 */ /* 0x002fe200000006ff */
[----:B------:R-:W-:Y:S02]  /*1ec0*/  UIADD3 UR7, UPT, UPT, UR7, 0x1, URZ ;  /* 0x0000000107077890 */ /* 0x000fe4000fffe0ff */
[----:B------:R-:W-:Y:S01]  /*1ed0*/  UIADD3 UR16, UP1, UPT, UR30, 0x80, URZ ;  /* 0x000000801e107890 */ /* 0x000fe2000ff3e0ff */
[----:B------:R3:W4:Y:S01]  /*1ee0*/  SYNCS.PHASECHK.TRANS64.TRYWAIT P0, [UR8+0x60], R0 ;  /* 0x00006000ff0075a7 */ /* 0x0007220008001108 */
[----:B------:R-:W-:-:S02]  /*1ef0*/  ULEA UR32, UR32, UR6, 0x2 ;  /* 0x0000000620207291 */ /* 0x000fc4000f8e10ff */
[----:B------:R-:W-:Y:S02]  /*1f00*/  ULEA UR4, UR4, UR6, 0x2 ;  /* 0x0000000604047291 */ /* 0x000fe4000f8e10ff */
[----:B------:R-:W-:Y:S02]  /*1f10*/  UIADD3.X UR15, UPT, UPT, URZ, UR31, URZ, UP0, !UPT ;  /* 0x0000001fff0f7290 */ /* 0x000fe400087fe4ff */
[----:B------:R-:W-:Y:S02]  /*1f20*/  UISETP.NE.AND UP0, UPT, UR7, UR25, UPT ;  /* 0x000000190700728c */ /* 0x000fe4000bf05270 */
[----:B------:R-:W-:Y:S02]  /*1f30*/  UIADD3.X UR17, UPT, UPT, URZ, UR31, URZ, UP1, !UPT ;  /* 0x0000001fff117290 */ /* 0x000fe40008ffe4ff */
[----:B------:R-:W-:Y:S02]  /*1f40*/  UIADD3 UR32, UPT, UPT, UR32, 0x6800, URZ ;  /* 0x0000680020207890 */ /* 0x000fe4000fffe0ff */
[----:B------:R-:W-:-:S02]  /*1f50*/  UIADD3 UR8, UPT, UPT, UR4, 0x1e800, URZ ;  /* 0x0001e80004087890 */ /* 0x000fc4000fffe0ff */
[----:B------:R-:W-:Y:S02]  /*1f60*/  UPRMT UR13, URZ, 0x5410, UR24 ;  /* 0x00005410ff0d7896 */ /* 0x000fe40008000018 */
[----:B------:R-:W-:Y:S01]  /*1f70*/  UPRMT UR4, URZ, 0x5410, UR21 ;  /* 0x00005410ff047896 */ /* 0x000fe20008000015 */
[----:B------:R-:W-:Y:S01]  /*1f80*/  UMOV UR18, 0x0 ;  /* 0x0000000000127882 */ /* 0x000fe20000000000 */
[----:B------:R-:W-:Y:S01]  /*1f90*/  UMOV UR19, 0x10000000 ;  /* 0x1000000000137882 */ /* 0x000fe20000000000 */
[----:B------:R-:W-:Y:S01]  /*1fa0*/  UMOV UR12, UR36 ;  /* 0x00000024000c7c82 */ /* 0x000fe20008000000 */
[----:B------:R-:W-:Y:S01]  /*1fb0*/  UMOV UR9, UR33 ;  /* 0x0000002100097c82 */ /* 0x000fe20008000000 */
[----:B------:R-:W-:Y:S02]  /*1fc0*/  UMOV UR10, UR34 ;  /* 0x00000022000a7c82 */ /* 0x000fe40008000000 */
[----:B------:R1:W-:Y:S02]  /*1fd0*/  UTMALDG.3D.MULTICAST [UR32], [UR16], UR13, desc[UR18] ;  /* 0x00001220100073b4 */ /* 0x0003e4000801180d */
[----:B------:R2:W-:Y:S01]  /*1fe0*/  UTMALDG.3D.MULTICAST [UR8], [UR14], UR4, desc[UR18] ;  /* 0x000012080e0073b4 */ /* 0x0005e20008011804 */
[----:B-1----:R-:W-:Y:S01]  /*1ff0*/  UMOV UR13, UR25 ;  /* 0x00000019000d7c82 */ /* 0x002fe20008000000 */
[----:B--2---:R-:W-:Y:S01]  /*2000*/  UMOV UR4, UR5 ;  /* 0x0000000500047c82 */ /* 0x004fe20008000000 */
[----:B---3--:R-:W-:Y:S05]  /*2010*/  BRA.U UP0, `(.L_x_32) ;  /* 0xfffffffd003c7547 */ /* 0x008fea000b83ffff */
.L_x_26:
[----:B------:R-:W-:Y:S01]  /*2020*/  ULEA UR4, UR5, UR6, 0x3 ;  /* 0x0000000605047291 */ /* 0x000fe2000f8e18ff */
[----:B-1----:R-:W-:Y:S01]  /*2030*/  SHF.L.U32 R0, R12, 0x1f, RZ ;  /* 0x0000001f0c007819 */ /* 0x002fe200000006ff */
[----:B------:R-:W-:Y:S01]  /*2040*/  @!P1 SYNCS.ARRIVE.TRANS64.A1T0 RZ, [UR6+0xf8], RZ ;  /* 0x0000f8ffffff99a7 */ /* 0x000fe20008100006 */
[----:B------:R-:W-:-:S06]  /*2050*/  UISETP.GT.AND UP0, UPT, UR43, UR42, UPT ;  /* 0x0000002a2b00728c */ /* 0x000fcc000bf04270 */
[----:B--2-4-:R1:W2:Y:S03]  /*2060*/  SYNCS.PHASECHK.TRANS64.TRYWAIT P0, [UR4+0x60], R0 ;  /* 0x00006000ff0075a7 */ /* 0x0142a60008001104 */
[----:B------:R-:W-:Y:S05]  /*2070*/  BRA.U !UP0, `(.L_x_33) ;  /* 0x0000000108d07547 */ /* 0x000fea000b800000 */
[----:B------:R-:W-:Y:S01]  /*2080*/  UIADD3 UR29, UPT, UPT, UR45, UR13, URZ ;  /* 0x0000000d2d1d7290 */ /* 0x000fe2000fffe0ff */
[----:B------:R-:W-:-:S11]  /*2090*/  UMOV UR4, UR5 ;  /* 0x0000000500047c82 */ /* 0x000fd60008000000 */
.L_x_39:
[----:B------:R-:W-:Y:S01]  /*20a0*/  ULEA UR17, UR4, UR6, 0x3 ;  /* 0x0000000604117291 */ /* 0x000fe2000f8e18ff */
[----:B--2---:R-:W-:Y:S01]  /*20b0*/  @!P3 MOV R2, 0x4000 ;  /* 0x000040000002b802 */ /* 0x004fe20000000f00 */
[----:B--2-4-:R-:W-:Y:S10]  /*20c0*/  @P0 BRA `(.L_x_34) ;  /* 0x00000000000c0947 */ /* 0x014ff40003800000 */
[----:B------:R-:W-:-:S04]  /*20d0*/  SHF.L.U32 R3, R12, 0x1f, RZ ;  /* 0x0000001f0c037819 */ /* 0x000fc800000006ff */
[----:B------:R-:W2:Y:S02]  /*20e0*/  SYNCS.PHASECHK.TRANS64.TRYWAIT P0, [UR17+0x60], R3 ;  /* 0x00006003ff0075a7 */ /* 0x000ea40008001111 */
[----:B--2---:R-:W-:Y:S05]  /*20f0*/  @!P0 BRA `(.L_x_35) ;  /* 0x0000005c00d48947 */ /* 0x004fea0003800000 */
.L_x_34:
[----:B------:R2:W-:Y:S01]  /*2100*/  @!P3 SYNCS.ARRIVE.TRANS64 RZ, [UR17], R2 ;  /* 0x00000002ffffb9a7 */ /* 0x0005e20008000011 */
[----:B------:R-:W-:-:S04]  /*2110*/  ULOP3.LUT UR5, UR26, 0x2, URZ, 0xfc, !UPT ;  /* 0x000000021a057892 */ /* 0x000fc8000f8efcff */
[----:B------:R-:W-:-:S09]  /*2120*/  UISETP.NE.AND UP0, UPT, UR5, 0x2, UPT ;  /* 0x000000020500788c */ /* 0x000fd2000bf05270 */
[----:B------:R-:W-:Y:S05]  /*2130*/  BRA.U UP0, `(.L_x_36) ;  /* 0x0000000100047547 */ /* 0x000fea000b800000 */
[----:B------:R-:W-:Y:S05]  /*2140*/  BPT.TRAP 0x1 ;  /* 0x000000040000795c */ /* 0x000fea0000300000 */
.L_x_36:
[----:B------:R-:W-:Y:S04]  /*2150*/  BSSY.RECONVERGENT B0, `(.L_x_37) ;  /* 0x0000003000007945 */ /* 0x000fe80003800200 */
[----:B------:R-:W-:Y:S05]  /*2160*/  @P2 BRA `(.L_x_38) ;  /* 0x0000000000042947 */ /* 0x000fea0003800000 */
[----:B------:R-:W-:Y:S05]  /*2170*/  BPT.TRAP 0x1 ;  /* 0x000000040000795c */ /* 0x000fea0000300000 */
.L_x_38:
[----:B------:R-:W-:Y:S05]  /*2180*/  BSYNC.RECONVERGENT B0 ;  /* 0x0000000000007941 */ /* 0x000fea0003800200 */
.L_x_37:
[----:B------:R-:W-:Y:S02]  /*2190*/  UIADD3 UR5, UPT, UPT, UR4, 0x1, URZ ;  /* 0x0000000104057890 */ /* 0x000fe4000fffe0ff */
[----:B------:R-:W-:Y:S02]  /*21a0*/  USHF.L.U32 UR4, UR4, 0xb, URZ ;  /* 0x0000000b04047899 */ /* 0x000fe400080006ff */
[----:B------:R-:W-:Y:S02]  /*21b0*/  UISETP.NE.AND UP0, UPT, UR5, 0xc, UPT ;  /* 0x0000000c0500788c */ /* 0x000fe4000bf05270 */
[----:B------:R-:W-:Y:S02]  /*21c0*/  USHF.L.U32 UR18, UR13, 0x5, URZ ;  /* 0x000000050d127899 */ /* 0x000fe400080006ff */
[----:B------:R-:W-:Y:S02]  /*21d0*/  USEL UR8, URZ, 0x1, UP0 ;  /* 0x00000001ff087887 */ /* 0x000fe40008000000 */
[----:B------:R-:W-:-:S02]  /*21e0*/  USEL UR5, UR5, URZ, UP0 ;  /* 0x000000ff05057287 */ /* 0x000fc40008000000 */
[----:B------:R-:W-:Y:S02]  /*21f0*/  UIADD3 UR22, UP0, UPT, UR30, 0x180, URZ ;  /* 0x000001801e167890 */ /* 0x000fe4000ff1e0ff */
[----:B------:R-:W-:Y:S01]  /*2200*/  ULEA UR7, UR5, UR6, 0x3 ;  /* 0x0000000605077291 */ /* 0x000fe2000f8e18ff */
[----:B------:R-:W-:Y:S01]  /*2210*/  LOP3.LUT R12, R12, UR8, RZ, 0x3c, !PT ;  /* 0x000000080c0c7c12 */ /* 0x000fe2000f8e3cff */
[----:B------:R-:W-:Y:S02]  /*2220*/  ULOP3.LUT UR8, UR27, UR4, URZ, 0xfc, !UPT ;  /* 0x000000041b087292 */ /* 0x000fe4000f8efcff */
[----:B------:R-:W-:Y:S01]  /*2230*/  UIADD3 UR13, UPT, UPT, UR13, 0x1, URZ ;  /* 0x000000010d0d7890 */ /* 0x000fe2000fffe0ff */
[----:B-1----:R-:W-:Y:S01]  /*2240*/  SHF.L.U32 R0, R12, 0x1f, RZ ;  /* 0x0000001f0c007819 */ /* 0x002fe200000006ff */
[----:B------:R-:W-:Y:S02]  /*2250*/  UIADD3 UR14, UP1, UPT, UR30, 0x80, URZ ;  /* 0x000000801e0e7890 */ /* 0x000fe4000ff3e0ff */
[----:B------:R-:W-:Y:S01]  /*2260*/  UIADD3.X UR23, UPT, UPT, URZ, UR31, URZ, UP0, !UPT ;  /* 0x0000001fff177290 */ /* 0x000fe200087fe4ff */
[----:B------:R3:W4:Y:S01]  /*2270*/  SYNCS.PHASECHK.TRANS64.TRYWAIT P0, [UR7+0x60], R0 ;  /* 0x00006000ff0075a7 */ /* 0x0007220008001107 */
[----:B------:R-:W-:-:S02]  /*2280*/  ULOP3.LUT UR7, UR28, UR4, URZ, 0xfc, !UPT ;  /* 0x000000041c077292 */ /* 0x000fc4000f8efcff */
[----:B------:R-:W-:Y:S02]  /*2290*/  ULEA UR8, UR8, UR6, 0x2 ;  /* 0x0000000608087291 */ /* 0x000fe4000f8e10ff */
[----:B------:R-:W-:Y:S02]  /*22a0*/  ULEA UR7, UR7, UR6, 0x2 ;  /* 0x0000000607077291 */ /* 0x000fe4000f8e10ff */
[----:B------:R-:W-:Y:S02]  /*22b0*/  UISETP.NE.AND UP0, UPT, UR13, UR29, UPT ;  /* 0x0000001d0d00728c */ /* 0x000fe4000bf05270 */
[----:B------:R-:W-:Y:S02]  /*22c0*/  UIADD3 UR16, UPT, UPT, UR7, 0x6800, URZ ;  /* 0x0000680007107890 */ /* 0x000fe4000fffe0ff */
[----:B------:R-:W-:Y:S02]  /*22d0*/  UIADD3.X UR15, UPT, UPT, URZ, UR31, URZ, UP1, !UPT ;  /* 0x0000001fff0f7290 */ /* 0x000fe40008ffe4ff */
[----:B------:R-:W-:-:S02]  /*22e0*/  UPRMT UR7, URZ, 0x5410, UR24 ;  /* 0x00005410ff077896 */ /* 0x000fc40008000018 */
[----:B------:R-:W-:Y:S02]  /*22f0*/  UIADD3 UR8, UPT, UPT, UR8, 0x1e800, URZ ;  /* 0x0001e80008087890 */ /* 0x000fe4000fffe0ff */
[----:B------:R-:W-:Y:S01]  /*2300*/  UPRMT UR4, URZ, 0x5410, UR21 ;  /* 0x00005410ff047896 */ /* 0x000fe20008000015 */
[----:B------:R-:W-:Y:S01]  /*2310*/  UMOV UR32, 0x0 ;  /* 0x0000000000207882 */ /* 0x000fe20000000000 */
[----:B------:R-:W-:Y:S01]  /*2320*/  UMOV UR33, 0x10000000 ;  /* 0x1000000000217882 */ /* 0x000fe20000000000 */
[----:B------:R-:W-:Y:S01]  /*2330*/  UMOV UR19, UR35 ;  /* 0x0000002300137c82 */ /* 0x000fe20008000000 */
[----:B------:R-:W-:Y:S01]  /*2340*/  UMOV UR20, UR36 ;  /* 0x0000002400147c82 */ /* 0x000fe20008000000 */
[----:B------:R-:W-:Y:S01]  /*2350*/  UMOV UR12, UR36 ;  /* 0x00000024000c7c82 */ /* 0x000fe20008000000 */
[----:B------:R-:W-:Y:S01]  /*2360*/  UMOV UR9, UR17 ;  /* 0x0000001100097c82 */ /* 0x000fe20008000000 */
[----:B------:R-:W-:Y:S01]  /*2370*/  UMOV UR10, UR18 ;  /* 0x00000012000a7c82 */ /* 0x000fe20008000000 */
[----:B------:R-:W-:Y:S01]  /*2380*/  UTMALDG.3D.MULTICAST [UR16], [UR14], UR7, desc[UR32] ;  /* 0x000020100e0073b4 */ /* 0x000fe20008011807 */
[----:B------:R1:W-:Y:S02]  /*2390*/  UTMALDG.3D.MULTICAST [UR8], [UR22], UR4, desc[UR32] ;  /* 0x00002008160073b4 */ /* 0x0003e40008011804 */
[----:B-1----:R-:W-:Y:S01]  /*23a0*/  UMOV UR4, UR5 ;  /* 0x0000000500047c82 */ /* 0x002fe20008000000 */
[----:B---3--:R-:W-:Y:S05]  /*23b0*/  BRA.U UP0, `(.L_x_39) ;  /* 0xfffffffd00387547 */ /* 0x008fea000b83ffff */
.L_x_33:
[C---:B------:R-:W-:Y:S01]  /*23c0*/  LEA R3, R11.reuse, UR6, 0x3 ;  /* 0x000000060b037c11 */ /* 0x040fe2000f8e18ff */
[----:B------:R-:W-:Y:S01]  /*23d0*/  NOP ;  /* 0x0000000000007918 */ /* 0x000fe20000000000 */
[----:B-1----:R-:W-:Y:S02]  /*23e0*/  SHF.L.U32 R0, R10, 0x1f, RZ ;  /* 0x0000001f0a007819 */ /* 0x002fe400000006ff */
[----:B------:R-:W-:Y:S02]  /*23f0*/  LEA R5, R11, UR6, 0x4 ;  /* 0x000000060b057c11 */ /* 0x000fe4000f8e20ff */
[----:B--2-4-:R-:W1:Y:S02]  /*2400*/  SYNCS.PHASECHK.TRANS64.TRYWAIT P0, [R3+URZ+0x100], R0 ;  /* 0x00010000030075a7 */ /* 0x014e6400080011ff */
[----:B-1----:R-:W-:Y:S05]  /*2410*/  @!P0 BRA `(.L_x_40) ;  /* 0x0000005c00248947 */ /* 0x002fea0003800000 */
.L_x_134:
[----:B------:R-:W2:Y:S01]  /*2420*/  LDS.128 R4, [R5+0x190] ;  /* 0x0001900005047984 */ /* 0x000ea20000000c00 */
[----:B------:R-:W-:Y:S01]  /*2430*/  UISETP.GE.AND UP0, UPT, UR40, 0x1, UPT ;  /* 0x000000012800788c */ /* 0x000fe2000bf06270 */
[----:B------:R-:W-:Y:S01]  /*2440*/  @!PT LDS RZ, [RZ] ;  /* 0x00000000fffff984 */ /* 0x000fe20000000800 */
[----:B------:R-:W-:Y:S01]  /*2450*/  @!PT LDS RZ, [RZ] ;  /* 0x00000000fffff984 */ /* 0x000fe20000000800 */
[----:B------:R-:W-:Y:S01]  /*2460*/  @!PT LDS RZ, [RZ] ;  /* 0x00000000fffff984 */ /* 0x000fe20000000800 */
[----:B------:R-:W-:Y:S01]  /*2470*/  @!PT LDS RZ, [RZ] ;  /* 0x00000000fffff984 */ /* 0x000fe20000000800 */
[----:B------:R3:W-:Y:S06]  /*2480*/  MEMBAR.ALL.CTA ;  /* 0x0000000000007992 */ /* 0x0007ec0000008000 */
[----:B---3--:R-:W3:Y:S01]  /*2490*/  FENCE.VIEW.ASYNC.S ;  /* 0x00000000000073c6 */ /* 0x008ee20000000000 */
[----:B--2---:R-:W-:-:S13]  /*24a0*/  LOP3.LUT P0, RZ, R6, 0x1, RZ, 0xc0, !PT ;  /* 0x0000000106ff7812 */ /* 0x004fda000780c0ff */
[----:B---3--:R-:W-:Y:S01]  /*24b0*/  VOTEU.ANY UP1, P0 ;  /* 0x0000000000ff7886 */ /* 0x008fe20000020100 */
[----:B------:R-:W-:-:S13]  /*24c0*/  PLOP3.LUT P0, PT, PT, PT, UP1, 0x80, 0x8 ;  /* 0x000000000008781c */ /* 0x000fda0003f0f018 */
[----:B-1----:R-:W-:Y:S02]  /*24d0*/  @P0 LOP3.LUT R0, R5, 0xffff, RZ, 0xc0, !PT ;  /* 0x0000ffff05000812 */ /* 0x002fe400078ec0ff */
[----:B------:R-:W-:Y:S02]  /*24e0*/  @P0 MOV R2, R4 ;  /* 0x0000000400020202 */ /* 0x000fe40000000f00 */
[----:B------:R-:W-:Y:S01]  /*24f0*/  @P0 R2UR UR7, R0 ;  /* 0x00000000000702ca */ /* 0x000fe200000e0000 */
[----:B------:R-:W-:Y:S01]  /*2500*/  VIADD R0, R3, 0x110 ;  /* 0x0000011003007836 */ /* 0x000fe20000000000 */
[----:B------:R-:W-:Y:S02]  /*2510*/  @P0 SHF.R.U32.HI R4, RZ, 0x10, R5 ;  /* 0x00000010ff040819 */ /* 0x000fe40000011605 */
[----:B------:R-:W-:Y:S02]  /*2520*/  @P0 R2UR UR8, R2 ;  /* 0x00000000020802ca */ /* 0x000fe400000e0000 */
[----:B------:R-:W-:-:S02]  /*2530*/  PRMT R0, RZ, 0x654, R0 ;  /* 0x00000654ff007816 */ /* 0x000fc40000000000 */
[----:B------:R-:W-:Y:S02]  /*2540*/  @P0 R2UR UR4, R4 ;  /* 0x00000000040402ca */ /* 0x000fe400000e0000 */
[----:B------:R1:W-:Y:S03]  /*2550*/  SYNCS.ARRIVE.TRANS64.RED.A1T0 RZ, [R0+URZ], RZ ;  /* 0x000000ff00ff79a7 */ /* 0x0003e600081004ff */
[----:B------:R-:W-:-:S04]  /*2560*/  @UP1 UMOV UR37, UR7 ;  /* 0x0000000700251c82 */ /* 0x000fc80008000000 */
[----:B------:R-:W-:-:S04]  /*2570*/  @UP1 UMOV UR38, UR8 ;  /* 0x0000000800261c82 */ /* 0x000fc80008000000 */
[----:B------:R-:W-:Y:S01]  /*2580*/  @UP1 UMOV UR36, UR4 ;  /* 0x0000000400241c82 */ /* 0x000fe20008000000 */
[----:B------:R-:W-:Y:S05]  /*2590*/  BRA.U !UP0, `(.L_x_41) ;  /* 0x0000000108d47547 */ /* 0x000fea000b800000 */
[----:B------:R-:W2:Y:S01]  /*25a0*/  LDCU.128 UR12, c[0x0][0xb10] ;  /* 0x00016200ff0c77ac */ /* 0x000ea20008000c00 */
[----:B------:R-:W3:Y:S01]  /*25b0*/  LDCU UR29, c[0x0][0xb20] ;  /* 0x00016400ff1d77ac */ /* 0x000ee20008000800 */
[----:B------:R-:W4:Y:S01]  /*25c0*/  LDCU UR20, c[0x0][0xb0c] ;  /* 0x00016180ff1477ac */ /* 0x000f220008000800 */
[----:B------:R-:W1:Y:S01]  /*25d0*/  LDCU.64 UR10, c[0x0][0xb28] ;  /* 0x00016500ff0a77ac */ /* 0x000e620008000a00 */
[----:B------:R-:W-:Y:S02]  /*25e0*/  UISETP.NE.AND UP3, UPT, UR40, 0x1, UPT ;  /* 0x000000012800788c */ /* 0x000fe4000bf65270 */
[----:B--2---:R-:W-:Y:S02]  /*25f0*/  UIMAD.WIDE.U32 UR16, UR39, UR15, URZ ;  /* 0x0000000f271072a5 */ /* 0x004fe4000f8e00ff */
[----:B------:R-:W-:Y:S02]  /*2600*/  UIMAD.WIDE.U32 UR8, UR41, UR12, URZ ;  /* 0x0000000c290872a5 */ /* 0x000fe4000f8e00ff */
[----:B------:R-:W-:-:S02]  /*2610*/  UISETP.NE.AND UP0, UPT, UR14, 0x1, UPT ;  /* 0x000000010e00788c */ /* 0x000fc4000bf05270 */
[----:B------:R-:W-:Y:S01]  /*2620*/  UIMAD.WIDE.U32 UR22, UR37, UR15, URZ ;  /* 0x0000000f251672a5 */ /* 0x000fe2000f8e00ff */
[----:B------:R-:W-:Y:S02]  /*2630*/  UMOV UR16, UR17 ;  /* 0x0000001100107c82 */ /* 0x000fe40008000000 */
[----:B------:R-:W-:Y:S01]  /*2640*/  UMOV UR8, UR9 ;  /* 0x0000000900087c82 */ /* 0x000fe20008000000 */
[----:B---3--:R-:W-:Y:S02]  /*2650*/  USHF.R.U32.HI UR16, URZ, UR29, UR16 ;  /* 0x0000001dff107299 */ /* 0x008fe40008011610 */
[----:B----4-:R-:W-:Y:S02]  /*2660*/  UISETP.NE.AND UP2, UPT, UR20, 0x1, UPT ;  /* 0x000000011400788c */ /* 0x010fe4000bf45270 */
[----:B------:R-:W-:Y:S02]  /*2670*/  USHF.R.U32.HI UR8, URZ, UR13, UR8 ;  /* 0x0000000dff087299 */ /* 0x000fe40008011608 */
[----:B------:R-:W-:-:S02]  /*2680*/  USEL UR7, UR39, UR16, !UP0 ;  /* 0x0000001027077287 */ /* 0x000fc4000c000000 */
[----:B------:R-:W-:Y:S02]  /*2690*/  USEL UR8, UR41, UR8, !UP2 ;  /* 0x0000000829087287 */ /* 0x000fe4000d000000 */
[----:B-1----:R-:W-:Y:S01]  /*26a0*/  UIMAD.WIDE.U32 UR16, UR7, UR10, URZ ;  /* 0x0000000a071072a5 */ /* 0x002fe2000f8e00ff */
[----:B------:R-:W-:Y:S01]  /*26b0*/  UMOV UR4, UR23 ;  /* 0x0000001700047c82 */ /* 0x000fe20008000000 */
[----:B------:R-:W-:Y:S02]  /*26c0*/  UIMAD.WIDE.U32 UR18, UR38, UR12, URZ ;  /* 0x0000000c261272a5 */ /* 0x000fe4000f8e00ff */
[----:B------:R-:W-:-:S03]  /*26d0*/  UIMAD.WIDE.U32 UR22, UR8, UR10, URZ ;  /* 0x0000000a081672a5 */ /* 0x000fc6000f8e00ff */
[----:B------:R-:W-:Y:S01]  /*26e0*/  UMOV UR16, UR17 ;  /* 0x0000001100107c82 */ /* 0x000fe20008000000 */
[----:B------:R-:W-:Y:S02]  /*26f0*/  USHF.R.U32.HI UR4, URZ, UR29, UR4 ;  /* 0x0000001dff047299 */ /* 0x000fe40008011604 */
[----:B------:R-:W-:Y:S01]  /*2700*/  @UP3 USHF.R.U32.HI UR7, URZ, UR11, UR16 ;  /* 0x0000000bff073299 */ /* 0x000fe20008011610 */
[----:B------:R-:W-:Y:S01]  /*2710*/  UMOV UR18, UR19 ;  /* 0x0000001300127c82 */ /* 0x000fe20008000000 */
[----:B------:R-:W-:Y:S01]  /*2720*/  UMOV UR22, UR23 ;  /* 0x0000001700167c82 */ /* 0x000fe20008000000 */
[----:B------:R-:W-:Y:S02]  /*2730*/  USHF.R.U32.HI UR13, URZ, UR13, UR18 ;  /* 0x0000000dff0d7299 */ /* 0x000fe40008011612 */
[----:B------:R-:W-:Y:S02]  /*2740*/  USEL UR4, UR37, UR4, !UP0 ;  /* 0x0000000425047287 */ /* 0x000fe4000c000000 */
[----:B------:R-:W-:-:S02]  /*2750*/  @UP3 USHF.R.U32.HI UR8, URZ, UR11, UR22 ;  /* 0x0000000bff083299 */ /* 0x000fc40008011616 */
[----:B------:R-:W-:Y:S02]  /*2760*/  UIMAD UR9, UR40, UR7, URZ ;  /* 0x00000007280972a4 */ /* 0x000fe4000f8e02ff */
[----:B------:R-:W-:Y:S02]  /*2770*/  USEL UR7, UR38, UR13, !UP2 ;  /* 0x0000000d26077287 */ /* 0x000fe4000d000000 */
[----:B------:R-:W-:Y:S02]  /*2780*/  UIMAD UR12, UR40, UR8, URZ ;  /* 0x00000008280c72a4 */ /* 0x000fe4000f8e02ff */
[----:B------:R-:W-:Y:S02]  /*2790*/  UISETP.GE.AND UP0, UPT, UR4, UR9, UPT ;  /* 0x000000090400728c */ /* 0x000fe4000bf06270 */
[----:B------:R-:W-:Y:S02]  /*27a0*/  UIMAD.WIDE.U32 UR16, UR4, UR10, URZ ;  /* 0x0000000a041072a5 */ /* 0x000fe4000f8e00ff */
[----:B------:R-:W-:-:S02]  /*27b0*/  UISETP.GE.OR UP0, UPT, UR7, UR12, UP0 ;  /* 0x0000000c0700728c */ /* 0x000fc40008706670 */
        /* <DEDUP_REMOVED lines=19> */
.L_x_41:
[----:B------:R-:W2:Y:S02]  /*28f0*/  LDCU UR4, c[0x0][0xb30] ;  /* 0x00016600ff0477ac */ /* 0x000ea40008000800 */
[----:B--2---:R-:W-:-:S09]  /*2900*/  UISETP.NE.AND UP0, UPT, UR4, 0x1, UPT ;  /* 0x000000010400788c */ /* 0x004fd2000bf05270 */
        /* <DEDUP_REMOVED lines=18> */
.L_x_42:
[----:B------:R-:W-:Y:S01]  /*2a30*/  VIADD R11, R11, 0x1 ;  /* 0x000000010b0b7836 */ /* 0x000fe20000000000 */
[----:B------:R-:W-:Y:S02]  /*2a40*/  R2UR UR7, R64 ;  /* 0x00000000400772ca */ /* 0x000fe400000e0000 */
[----:B------:R-:W-:Y:S02]  /*2a50*/  R2UR UR4, R63 ;  /* 0x000000003f0472ca */ /* 0x000fe400000e0000 */
[C---:B------:R-:W-:Y:S02]  /*2a60*/  ISETP.NE.AND P0, PT, R11.reuse, 0x2, PT ;  /* 0x000000020b00780c */ /* 0x040fe40003f05270 */
[----:B------:R-:W-:Y:S02]  /*2a70*/  PLOP3.LUT P1, PT, PT, PT, PT, 0x80, 0x8 ;  /* 0x000000000008781c */ /* 0x000fe40003f2f070 */
[----:B------:R-:W-:Y:S02]  /*2a80*/  SEL R3, RZ, 0x1, P0 ;  /* 0x00000001ff037807 */ /* 0x000fe40000000000 */
[----:B------:R-:W-:-:S02]  /*2a90*/  SEL R11, R11, RZ, P0 ;  /* 0x000000ff0b0b7207 */ /* 0x000fc40000000000 */
[----:B------:R-:W-:Y:S01]  /*2aa0*/  LOP3.LUT R10, R10, R3, RZ, 0x3c, !PT ;  /* 0x000000030a0a7212 */ /* 0x000fe200078e3cff */
[----:B------:R-:W-:Y:S02]  /*2ab0*/  UIADD3 UR29, UPT, UPT, UR38, UR7, URZ ;  /* 0x00000007261d7290 */ /* 0x000fe4000fffe0ff */
[----:B------:R-:W-:Y:S01]  /*2ac0*/  UIADD3 UR32, UPT, UPT, UR37, UR4, URZ ;  /* 0x0000000425207290 */ /* 0x000fe2000fffe0ff */
[----:B------:R-:W-:Y:S11]  /*2ad0*/  BRA.U UP1, `(.L_x_43) ;  /* 0xfffffff101187547 */ /* 0x000ff6000b83ffff */
[----:B------:R-:W-:Y:S01]  /*2ae0*/  UIADD3 UR7, UPT, UPT, UR6, 0x60, URZ ;  /* 0x0000006006077890 */ /* 0x000fe2000fffe0ff */
[----:B------:R-:W-:-:S03]  /*2af0*/  SHF.L.U32 R3, R12, 0x1f, RZ ;  /* 0x0000001f0c037819 */ /* 0x000fc600000006ff */
[----:B------:R-:W-:-:S09]  /*2b00*/  ULEA UR4, UR5, UR7, 0x3 ;  /* 0x0000000705047291 */ /* 0x000fd2000f8e18ff */
[----:B------:R-:W2:Y:S02]  /*2b10*/  SYNCS.PHASECHK.TRANS64.TRYWAIT P0, [UR4], R3 ;  /* 0x00000003ff0075a7 */ /* 0x000ea40008001104 */
[----:B--2---:R-:W-:Y:S05]  /*2b20*/  @!P0 BRA `(.L_x_44) ;  /* 0x0000005400748947 */ /* 0x004fea0003800000 */
.L_x_136:
[----:B------:R-:W-:-:S04]  /*2b30*/  UIADD3 UR4, UPT, UPT, UR5, 0x1, URZ ;  /* 0x0000000105047890 */ /* 0x000fc8000fffe0ff */
[----:B------:R-:W-:-:S04]  /*2b40*/  UISETP.NE.AND UP0, UPT, UR4, 0xc, UPT ;  /* 0x0000000c0400788c */ /* 0x000fc8000bf05270 */
[----:B------:R-:W-:Y:S02]  /*2b50*/  USEL UR6, URZ, 0x1, UP0 ;  /* 0x00000001ff067887 */ /* 0x000fe40008000000 */
[----:B------:R-:W-:-:S04]  /*2b60*/  USEL UR4, UR4, URZ, UP0 ;  /* 0x000000ff04047287 */ /* 0x000fc80008000000 */
[----:B------:R-:W-:Y:S01]  /*2b70*/  ULEA UR5, UR4, UR7, 0x3 ;  /* 0x0000000704057291 */ /* 0x000fe2000f8e18ff */
[----:B------:R-:W-:-:S04]  /*2b80*/  LOP3.LUT R2, R12, UR6, RZ, 0x3c, !PT ;  /* 0x000000060c027c12 */ /* 0x000fc8000f8e3cff */
[----:B-1----:R-:W-:-:S04]  /*2b90*/  SHF.L.U32 R3, R2, 0x1f, RZ ;  /* 0x0000001f02037819 */ /* 0x002fc800000006ff */
[----:B------:R-:W1:Y:S02]  /*2ba0*/  SYNCS.PHASECHK.TRANS64.TRYWAIT P0, [UR5], R3 ;  /* 0x00000003ff0075a7 */ /* 0x000e640008001105 */
[----:B-1----:R-:W-:Y:S05]  /*2bb0*/  @!P0 BRA `(.L_x_45) ;  /* 0x0000005400688947 */ /* 0x002fea0003800000 */
.L_x_138:
        /* <DEDUP_REMOVED lines=9> */
.L_x_140:
        /* <DEDUP_REMOVED lines=9> */
.L_x_142:
        /* <DEDUP_REMOVED lines=9> */
.L_x_144:
        /* <DEDUP_REMOVED lines=9> */
.L_x_146:
        /* <DEDUP_REMOVED lines=9> */
.L_x_148:
        /* <DEDUP_REMOVED lines=9> */
.L_x_150:
        /* <DEDUP_REMOVED lines=9> */
.L_x_152:
        /* <DEDUP_REMOVED lines=9> */
.L_x_154:
        /* <DEDUP_REMOVED lines=9> */
.L_x_156:
[----:B------:R-:W-:-:S04]  /*30d0*/  UIADD3 UR4, UPT, UPT, UR4, 0x1, URZ ;  /* 0x0000000104047890 */ /* 0x000fc8000fffe0ff */
[----:B------:R-:W-:-:S04]  /*30e0*/  UISETP.NE.AND UP0, UPT, UR4, 0xc, UPT ;  /* 0x0000000c0400788c */ /* 0x000fc8000bf05270 */
[----:B------:R-:W-:Y:S02]  /*30f0*/  USEL UR5, URZ, 0x1, UP0 ;  /* 0x00000001ff057887 */ /* 0x000fe40008000000 */
[----:B------:R-:W-:-:S04]  /*3100*/  USEL UR4, UR4, URZ, UP0 ;  /* 0x000000ff04047287 */ /* 0x000fc80008000000 */
[----:B------:R-:W-:Y:S01]  /*3110*/  ULEA UR4, UR4, UR7, 0x3 ;  /* 0x0000000704047291 */ /* 0x000fe2000f8e18ff */
[----:B-1----:R-:W-:-:S04]  /*3120*/  LOP3.LUT R3, R2, UR5, RZ, 0x3c, !PT ;  /* 0x0000000502037c12 */ /* 0x002fc8000f8e3cff */
[----:B------:R-:W-:Y:S01]  /*3130*/  SHF.L.U32 R3, R3, 0x1f, RZ ;  /* 0x0000001f03037819 */ /* 0x000fe200000006ff */
[----:B------:R-:W-:-:S07]  /*3140*/  IMAD.U32 R0, RZ, RZ, UR4 ;  /* 0x00000004ff007e24 */ /* 0x000fce000f8e00ff */
.L_x_55:
[----:B-1----:R1:W2:Y:S02]  /*3150*/  SYNCS.PHASECHK.TRANS64.TRYWAIT P0, [R0+URZ], R3 ;  /* 0x00000003000075a7 */ /* 0x0022a400080011ff */
[----:B--2---:R-:W-:Y:S05]  /*3160*/  @!P0 NANOSLEEP.SYNCS 0x989680 ;  /* 0x009896800000895d */ /* 0x004fea0003900000 */
[----:B------:R-:W2:Y:S02]  /*3170*/  @!P0 SYNCS.PHASECHK.TRANS64 P0, [R0+URZ], R3 ;  /* 0x00000003000085a7 */ /* 0x000ea400080010ff */
[----:B--2---:R-:W-:Y:S05]  /*3180*/  @P0 EXIT ;  /* 0x000000000000094d */ /* 0x004fea0003800000 */
[----:B------:R-:W-:Y:S05]  /*3190*/  BRA `(.L_x_55) ;  /* 0xfffffffc00ec7947 */ /* 0x000fea000383ffff */
.L_x_23:
[----:B------:R-:W-:-:S04]  /*31a0*/  UISETP.NE.AND UP0, UPT, UR54, URZ, UPT ;  /* 0x000000ff3600728c */ /* 0x000fc8000bf05270 */
[----:B------:R-:W-:-:S09]  /*31b0*/  UISETP.NE.OR UP0, UPT, UR20, 0x1, UP0 ;  /* 0x000000011400788c */ /* 0x000fd20008705670 */
[----:B------:R-:W-:Y:S05]  /*31c0*/  BRA.U UP0, `(.L_x_56) ;  /* 0x0000000500487547 */ /* 0x000fea000b800000 */
[----:B------:R-:W-:Y:S01]  /*31d0*/  ISETP.GE.U32.AND P2, PT, R0, 0x8, PT ;  /* 0x000000080000780c */ /* 0x000fe20003f46070 */
[----:B------:R-:W-:Y:S01]  /*31e0*/  IMAD.MOV.U32 R12, RZ, RZ, 0x1 ;  /* 0x00000001ff0c7424 */ /* 0x000fe200078e00ff */
[----:B------:R-:W-:Y:S02]  /*31f0*/  CS2R R10, SRZ ;  /* 0x00000000000a7805 */ /* 0x000fe4000001ff00 */
[----:B------:R-:W-:Y:S01]  /*3200*/  CS2R R8, SRZ ;  /* 0x0000000000087805 */ /* 0x000fe2000001ff00 */
[----:B------:R-:W-:Y:S01]  /*3210*/  UMOV UR6, 0x400 ;  /* 0x0000040000067882 */ /* 0x000fe20000000000 */
[----:B------:R-:W-:Y:S01]  /*3220*/  UMOV UR5, URZ ;  /* 0x000000ff00057c82 */ /* 0x000fe20008000000 */
[----:B------:R-:W-:-:S12]  /*3230*/  ULEA UR6, UR54, UR6, 0x18 ;  /* 0x0000000636067291 */ /* 0x000fd8000f8ec0ff */
.L_x_60:
[----:B------:R-:W-:Y:S02]  /*3240*/  LEA R2, R8, UR6, 0x3 ;  /* 0x0000000608027c11 */ /* 0x000fe4000f8e18ff */
[----:B------:R-:W-:-:S03]  /*3250*/  SHF.L.U32 R5, R9, 0x1f, RZ ;  /* 0x0000001f09057819 */ /* 0x000fc600000006ff */
[----:B------:R-:W-:Y:S01]  /*3260*/  VIADD R4, R2, 0x170 ;  /* 0x0000017002047836 */ /* 0x000fe20000000000 */
[----:B------:R-:W2:Y:S02]  /*3270*/  SYNCS.PHASECHK.TRANS64.TRYWAIT P0, [R2+URZ+0x160], R5 ;  /* 0x00016005020075a7 */ /* 0x000ea400080011ff */
[----:B--2---:R-:W-:Y:S05]  /*3280*/  @!P0 BRA `(.L_x_57) ;  /* 0x0000005000a48947 */ /* 0x004fea0003800000 */
.L_x_157:
[----:B------:R-:W-:Y:S01]  /*3290*/  ULEA UR4, UR5, UR6, 0x3 ;  /* 0x0000000605047291 */ /* 0x000fe2000f8e18ff */
[----:B------:R-:W-:Y:S02]  /*32a0*/  PRMT R4, RZ, 0x654, R4 ;  /* 0x00000654ff047816 */ /* 0x000fe40000000004 */
[----:B--2---:R-:W-:Y:S01]  /*32b0*/  SHF.L.U32 R5, R12, 0x1f, RZ ;  /* 0x0000001f0c057819 */ /* 0x004fe200000006ff */
[----:B------:R-:W-:Y:S01]  /*32c0*/  UIADD3 UR7, UPT, UPT, UR4, 0x100, URZ ;  /* 0x0000010004077890 */ /* 0x000fe2000fffe0ff */
[----:B------:R2:W-:Y:S05]  /*32d0*/  SYNCS.ARRIVE.TRANS64.RED.A1T0 RZ, [R4+URZ], RZ ;  /* 0x000000ff04ff79a7 */ /* 0x0005ea00081004ff */
[----:B------:R-:W-:Y:S01]  /*32e0*/  IMAD.U32 R7, RZ, RZ, UR7 ;  /* 0x00000007ff077e24 */ /* 0x000fe2000f8e00ff */
[----:B------:R-:W3:Y:S04]  /*32f0*/  SYNCS.PHASECHK.TRANS64.TRYWAIT P0, [UR4+0x110], R5 ;  /* 0x00011005ff0075a7 */ /* 0x000ee80008001104 */
[----:B------:R-:W-:Y:S01]  /*3300*/  PRMT R6, R0, 0x654, R7 ;  /* 0x0000065400067816 */ /* 0x000fe20000000007 */
[----:B--2---:R-:W-:Y:S01]  /*3310*/  @!P2 IMAD.MOV.U32 R4, RZ, RZ, 0x10 ;  /* 0x00000010ff04a424 */ /* 0x004fe200078e00ff */
[----:B---3--:R-:W-:Y:S06]  /*3320*/  @!P0 BRA `(.L_x_58) ;  /* 0x0000005000908947 */ /* 0x008fec0003800000 */
.L_x_159:
[----:B------:R-:W-:Y:S01]  /*3330*/  ULEA UR8, UR5, UR6, 0x4 ;  /* 0x0000000605087291 */ /* 0x000fe2000f8e20ff */
[----:B------:R-:W-:Y:S01]  /*3340*/  SEL R3, R6, R3, !P2 ;  /* 0x0000000306037207 */ /* 0x000fe20005000000 */
[----:B------:R-:W-:Y:S01]  /*3350*/  UIADD3 UR9, UPT, UPT, UR4, 0x100, URZ ;  /* 0x0000010004097890 */ /* 0x000fe2000fffe0ff */
[----:B--2---:R-:W-:Y:S01]  /*3360*/  LEA R2, R11, UR6, 0x3 ;  /* 0x000000060b027c11 */ /* 0x004fe2000f8e18ff */
[----:B------:R-:W-:Y:S01]  /*3370*/  UIADD3 UR8, UPT, UPT, UR8, 0x190, URZ ;  /* 0x0000019008087890 */ /* 0x000fe2000fffe0ff */
[----:B------:R-:W-:Y:S01]  /*3380*/  SHF.L.U32 R5, R10, 0x1f, RZ ;  /* 0x0000001f0a057819 */ /* 0x000fe200000006ff */
[----:B------:R2:W-:Y:S01]  /*3390*/  @!P2 SYNCS.ARRIVE.TRANS64.RED RZ, [R3+URZ], R4 ;  /* 0x0000000403ffa9a7 */ /* 0x0005e200080004ff */
[----:B------:R-:W-:Y:S01]  /*33a0*/  UIADD3 UR4, UPT, UPT, UR5, 0x1, URZ ;  /* 0x0000000105047890 */ /* 0x000fe2000fffe0ff */
[----:B------:R-:W-:-:S03]  /*33b0*/  VIADD R8, R8, 0x1 ;  /* 0x0000000108087836 */ /* 0x000fc60000000000 */
[----:B------:R-:W-:Y:S02]  /*33c0*/  UISETP.NE.AND UP0, UPT, UR4, 0x2, UPT ;  /* 0x000000020400788c */ /* 0x000fe4000bf05270 */
[----:B------:R-:W-:Y:S06]  /*33d0*/  UGETNEXTWORKID.BROADCAST [UR8], [UR9] ;  /* 0x00000000080073ca */ /* 0x000fec0008000100 */
[----:B------:R-:W-:Y:S01]  /*33e0*/  USEL UR7, URZ, 0x1, UP0 ;  /* 0x00000001ff077887 */ /* 0x000fe20008000000 */
[----:B------:R-:W-:Y:S01]  /*33f0*/  ISETP.NE.AND P0, PT, R8, 0x2, PT ;  /* 0x000000020800780c */ /* 0x000fe20003f05270 */
[----:B------:R-:W-:Y:S01]  /*3400*/  USEL UR5, UR4, URZ, UP0 ;  /* 0x000000ff04057287 */ /* 0x000fe20008000000 */
[----:B------:R-:W3:Y:S03]  /*3410*/  SYNCS.PHASECHK.TRANS64.TRYWAIT P1, [R2+URZ+0x100], R5 ;  /* 0x00010005020075a7 */ /* 0x000ee600080211ff */
[----:B------:R-:W-:Y:S01]  /*3420*/  LOP3.LUT R12, R12, UR7, RZ, 0x3c, !PT ;  /* 0x000000070c0c7c12 */ /* 0x000fe2000f8e3cff */
[----:B--23--:R-:W-:Y:S07]  /*3430*/  @!P1 BRA `(.L_x_59) ;  /* 0x0000005000649947 */ /* 0x00cfee0003800000 */
.L_x_160:
[C---:B------:R-:W-:Y:S01]  /*3440*/  LEA R4, R11.reuse, UR6, 0x4 ;  /* 0x000000060b047c11 */ /* 0x040fe2000f8e20ff */
[----:B--2---:R-:W-:Y:S01]  /*3450*/  VIADD R2, R2, 0x110 ;  /* 0x0000011002027836 */ /* 0x004fe20000000000 */
[----:B------:R-:W-:Y:S01]  /*3460*/  SEL R8, R8, RZ, P0 ;  /* 0x000000ff08087207 */ /* 0x000fe20000000000 */
[----:B------:R-:W-:-:S03]  /*3470*/  VIADD R11, R11, 0x1 ;  /* 0x000000010b0b7836 */ /* 0x000fc60000000000 */
[----:B------:R-:W2:Y:S01]  /*3480*/  LDS.128 R4, [R4+0x190] ;  /* 0x0001900004047984 */ /* 0x000ea20000000c00 */
[----:B------:R-:W-:Y:S02]  /*3490*/  PRMT R2, RZ, 0x654, R2 ;  /* 0x00000654ff027816 */ /* 0x000fe40000000002 */
[C---:B------:R-:W-:Y:S01]  /*34a0*/  ISETP.NE.AND P1, PT, R11.reuse, 0x2, PT ;  /* 0x000000020b00780c */ /* 0x040fe20003f25270 */
[----:B------:R-:W-:Y:S01]  /*34b0*/  @!PT LDS RZ, [RZ] ;  /* 0x00000000fffff984 */ /* 0x000fe20000000800 */
[----:B------:R-:W-:Y:S01]  /*34c0*/  @!PT LDS RZ, [RZ] ;  /* 0x00000000fffff984 */ /* 0x000fe20000000800 */
[----:B------:R-:W-:Y:S01]  /*34d0*/  @!PT LDS RZ, [RZ] ;  /* 0x00000000fffff984 */ /* 0x000fe20000000800 */
[----:B------:R-:W-:Y:S01]  /*34e0*/  @!PT LDS RZ, [RZ] ;  /* 0x00000000fffff984 */ /* 0x000fe20000000800 */
[----:B------:R3:W-:Y:S06]  /*34f0*/  MEMBAR.ALL.CTA ;  /* 0x0000000000007992 */ /* 0x0007ec0000008000 */
[----:B---3--:R-:W3:Y:S01]  /*3500*/  FENCE.VIEW.ASYNC.S ;  /* 0x00000000000073c6 */ /* 0x008ee20000000000 */
[----:B------:R-:W-:Y:S01]  /*3510*/  SEL R11, R11, RZ, P1 ;  /* 0x000000ff0b0b7207 */ /* 0x000fe20000800000 */
[----:B---3--:R3:W-:Y:S01]  /*3520*/  SYNCS.ARRIVE.TRANS64.RED.A1T0 RZ, [R2+URZ], RZ ;  /* 0x000000ff02ff79a7 */ /* 0x0087e200081004ff */
[----:B--2---:R-:W-:-:S02]  /*3530*/  LOP3.LUT P3, RZ, R6, 0x1, RZ, 0xc0, !PT ;  /* 0x0000000106ff7812 */ /* 0x004fc4000786c0ff */
[----:B------:R-:W-:-:S04]  /*3540*/  SEL R5, RZ, 0x1, P1 ;  /* 0x00000001ff057807 */ /* 0x000fc80000800000 */
[----:B------:R-:W-:Y:S02]  /*3550*/  LOP3.LUT R10, R10, R5, RZ, 0x3c, !PT ;  /* 0x000000050a0a7212 */ /* 0x000fe400078e3cff */
[----:B---3--:R-:W-:-:S04]  /*3560*/  SEL R2, RZ, 0x1, P0 ;  /* 0x00000001ff027807 */ /* 0x008fc80000000000 */
[----:B------:R-:W-:Y:S01]  /*3570*/  LOP3.LUT R9, R9, R2, RZ, 0x3c, !PT ;  /* 0x0000000209097212 */ /* 0x000fe200078e3cff */
[----:B------:R-:W-:Y:S06]  /*3580*/  @P3 BRA `(.L_x_60) ;  /* 0xfffffffc002c3947 */ /* 0x000fec000383ffff */
[----:B------:R-:W-:Y:S01]  /*3590*/  ULEA UR4, UR5, UR6, 0x3 ;  /* 0x0000000605047291 */ /* 0x000fe2000f8e18ff */
[----:B------:R-:W-:-:S08]  /*35a0*/  SHF.L.U32 R3, R12, 0x1f, RZ ;  /* 0x0000001f0c037819 */ /* 0x000fd000000006ff */
[----:B------:R-:W2:Y:S02]  /*35b0*/  SYNCS.PHASECHK.TRANS64 P0, [UR4+0x110], R3 ;  /* 0x00011003ff0075a7 */ /* 0x000ea40008001004 */
[----:B--2---:R-:W-:Y:S05]  /*35c0*/  @P0 BRA `(.L_x_61) ;  /* 0x0000000000080947 */ /* 0x004fea0003800000 */
[----:B------:R-:W2:Y:S02]  /*35d0*/  SYNCS.PHASECHK.TRANS64.TRYWAIT P0, [UR4+0x110], R3 ;  /* 0x00011003ff0075a7 */ /* 0x000ea40008001104 */
[----:B--2---:R-:W-:Y:S05]  /*35e0*/  @!P0 BRA `(.L_x_62) ;  /* 0x00000050000c8947 */ /* 0x004fea0003800000 */
.L_x_61:
[----:B------:R-:W-:-:S04]  /*35f0*/  UIADD3 UR7, UPT, UPT, UR5, 0x1, URZ ;  /* 0x0000000105077890 */ /* 0x000fc8000fffe0ff */
[----:B------:R-:W-:-:S04]  /*3600*/  UISETP.NE.AND UP0, UPT, UR7, 0x2, UPT ;  /* 0x000000020700788c */ /* 0x000fc8000bf05270 */
[----:B------:R-:W-:Y:S02]  /*3610*/  USEL UR8, URZ, 0x1, UP0 ;  /* 0x00000001ff087887 */ /* 0x000fe40008000000 */
[----:B------:R-:W-:-:S04]  /*3620*/  USEL UR7, UR7, URZ, UP0 ;  /* 0x000000ff07077287 */ /* 0x000fc80008000000 */
[----:B------:R-:W-:Y:S01]  /*3630*/  ULEA UR7, UR7, UR6, 0x3 ;  /* 0x0000000607077291 */ /* 0x000fe2000f8e18ff */
[----:B--2---:R-:W-:-:S04]  /*3640*/  LOP3.LUT R3, R12, UR8, RZ, 0x3c, !PT ;  /* 0x000000080c037c12 */ /* 0x004fc8000f8e3cff */
[----:B------:R-:W-:-:S04]  /*3650*/  SHF.L.U32 R0, R3, 0x1f, RZ ;  /* 0x0000001f03007819 */ /* 0x000fc800000006ff */
[----:B------:R-:W2:Y:S02]  /*3660*/  SYNCS.PHASECHK.TRANS64 P0, [UR7+0x110], R0 ;  /* 0x00011000ff0075a7 */ /* 0x000ea40008001007 */
[----:B-12---:R-:W-:Y:S05]  /*3670*/  @P0 EXIT ;  /* 0x000000000000094d */ /* 0x006fea0003800000 */
[----:B------:R-:W-:Y:S02]  /*3680*/  SHF.L.U32 R3, R3, 0x1f, RZ ;  /* 0x0000001f03037819 */ /* 0x000fe400000006ff */
[----:B------:R-:W-:-:S07]  /*3690*/  MOV R0, UR7 ;  /* 0x0000000700007c02 */ /* 0x000fce0008000f00 */
.L_x_63:
[----:B-1----:R1:W2:Y:S02]  /*36a0*/  SYNCS.PHASECHK.TRANS64.TRYWAIT P0, [R0+URZ+0x110], R3 ;  /* 0x00011003000075a7 */ /* 0x0022a400080011ff */
[----:B--2---:R-:W-:Y:S05]  /*36b0*/  @!P0 NANOSLEEP.SYNCS 0x989680 ;  /* 0x009896800000895d */ /* 0x004fea0003900000 */
[----:B------:R-:W2:Y:S02]  /*36c0*/  @!P0 SYNCS.PHASECHK.TRANS64 P0, [R0+URZ+0x110], R3 ;  /* 0x00011003000085a7 */ /* 0x000ea400080010ff */
[----:B--2---:R-:W-:Y:S05]  /*36d0*/  @P0 EXIT ;  /* 0x000000000000094d */ /* 0x004fea0003800000 */
[----:B------:R-:W-:Y:S05]  /*36e0*/  BRA `(.L_x_63) ;  /* 0xfffffffc00ec7947 */ /* 0x000fea000383ffff */
.L_x_56:
[----:B------:R-:W-:Y:S05]  /*36f0*/  BRA.U UP6, `(.L_x_64) ;  /* 0x0000000d06d47547 */ /* 0x000fea000b800000 */
[----:B------:R-:W-:Y:S01]  /*3700*/  UMOV UR4, 0x40 ;  /* 0x0000004000047882 */ /* 0x000fe20000000000 */
[----:B------:R-:W-:Y:S01]  /*3710*/  NOP ;  /* 0x0000000000007918 */ /* 0x000fe20000000000 */
[----:B------:R-:W-:Y:S01]  /*3720*/  ULEA UR5, UR54, UR4, 0x18 ;  /* 0x0000000436057291 */ /* 0x000fe2000f8ec0ff */
[----:B------:R-:W-:Y:S02]  /*3730*/  UMOV UR6, 0x400 ;  /* 0x0000040000067882 */ /* 0x000fe40000000000 */
[----:B------:R-:W-:-:S06]  /*3740*/  ULEA UR6, UR54, UR6, 0x18 ;  /* 0x0000000636067291 */ /* 0x000fcc000f8ec0ff */
[----:B------:R-:W2:Y:S02]  /*3750*/  LDS.U8 R0, [UR5+0x1c] ;  /* 0x00001c05ff007984 */ /* 0x000ea40008000000 */
[----:B--2---:R-:W-:-:S13]  /*3760*/  ISETP.NE.AND P0, PT, R0, RZ, PT ;  /* 0x000000ff0000720c */ /* 0x004fda0003f05270 */
[----:B------:R-:W-:Y:S05]  /*3770*/  @P0 BRA `(.L_x_65) ;  /* 0x0000000000580947 */ /* 0x000fea0003800000 */
[----:B------:R-:W-:-:S13]  /*3780*/  ELECT P0, URZ, PT ;  /* 0x0000000000ff782f */ /* 0x000fda0003800000 */
[----:B------:R-:W-:Y:S05]  /*3790*/  @!P0 BRA `(.L_x_66) ;  /* 0x0000000000608947 */ /* 0x000fea0003800000 */
[----:B------:R-:W-:Y:S01]  /*37a0*/  UMOV UR4, 0x10 ;  /* 0x0000001000047882 */ /* 0x000fe20000000000 */
[----:B------:R-:W-:Y:S01]  /*37b0*/  HFMA2 R0, -RZ, RZ, 0, 5.9604644775390625e-08 ;  /* 0x00000001ff007431 */ /* 0x000fe200000001ff */
[----:B------:R-:W-:-:S03]  /*37c0*/  MOV R3, 0xffff ;  /* 0x0000ffff00037802 */ /* 0x000fc60000000f00 */
[----:B------:R-:W-:Y:S04]  /*37d0*/  DEPBAR.LE SB2, 0x36 ;  /* 0x0000ad800000791a */ /* 0x000fe80000000000 */
[----:B------:R-:W2:Y:S02]  /*37e0*/  UTCATOMSWS.FIND_AND_SET.ALIGN UP0, UR4, UR4 ;  /* 0x00000004000475e3 */ /* 0x000ea40008000800 */
[----:B--2---:R-:W-:Y:S01]  /*37f0*/  MOV R4, UR4 ;  /* 0x0000000400047c02 */ /* 0x004fe20008000f00 */
[----:B------:R-:W-:Y:S06]  /*3800*/  BRA.U UP0, `(.L_x_67) ;  /* 0x0000000100187547 */ /* 0x000fec000b800000 */
.L_x_68:
[----:B------:R-:W-:Y:S05]  /*3810*/  NANOSLEEP 0x64 ;  /* 0x000000640000795d */ /* 0x000fea0003800000 */
[----:B------:R-:W-:-:S05]  /*3820*/  UMOV UR4, 0x10 ;  /* 0x0000001000047882 */ /* 0x000fca0000000000 */
[----:B------:R-:W-:Y:S04]  /*3830*/  DEPBAR.LE SB2, 0x36 ;  /* 0x0000ad800000791a */ /* 0x000fe80000000000 */
[----:B------:R-:W2:Y:S02]  /*3840*/  UTCATOMSWS.FIND_AND_SET.ALIGN UP0, UR4, UR4 ;  /* 0x00000004000475e3 */ /* 0x000ea40008000800 */
[----:B--2---:R-:W-:Y:S01]  /*3850*/  MOV R4, UR4 ;  /* 0x0000000400047c02 */ /* 0x004fe20008000f00 */
[----:B------:R-:W-:Y:S05]  /*3860*/  BRA.U !UP0, `(.L_x_68) ;  /* 0xfffffffd08e87547 */ /* 0x000fea000b83ffff */
.L_x_67:
[-C--:B------:R-:W-:Y:S02]  /*3870*/  SHF.L.U32 R3, R3, R4.reuse, RZ ;  /* 0x0000000403037219 */ /* 0x080fe400000006ff */
[----:B------:R-:W-:Y:S01]  /*3880*/  SHF.L.U32 R0, R0, R4, RZ ;  /* 0x0000000400007219 */ /* 0x000fe200000006ff */
[----:B------:R-:W-:Y:S02]  /*3890*/  IMAD.SHL.U32 R4, R4, 0x20, RZ ;  /* 0x0000002004047824 */ /* 0x000fe400078e00ff */
[----:B------:R2:W-:Y:S04]  /*38a0*/  ATOMS.OR RZ, [UR5+0x14], R3 ;  /* 0x00001403ffff798c */ /* 0x0005e8000b000005 */
[----:B------:R2:W-:Y:S04]  /*38b0*/  ATOMS.OR RZ, [UR5+0x18], R0 ;  /* 0x00001800ffff798c */ /* 0x0005e8000b000005 */
[----:B------:R2:W-:Y:S01]  /*38c0*/  STS [UR6+0x1b0], R4 ;  /* 0x0001b004ff007988 */ /* 0x0005e20008000806 */
[----:B------:R-:W-:Y:S05]  /*38d0*/  BRA `(.L_x_66) ;  /* 0x0000000000107947 */ /* 0x000fea0003800000 */
.L_x_65:
[----:B------:R-:W-:Y:S02]  /*38e0*/  MOV R0, 0xffffffff ;  /* 0xffffffff00007802 */ /* 0x000fe40000000f00 */
[----:B------:R-:W-:-:S03]  /*38f0*/  MOV R4, 0x3920 ;  /* 0x0000392000047802 */ /* 0x000fc60000000f00 */
[----:B------:R2:W-:Y:S04]  /*3900*/  STS [UR6+0x1b0], R0 ;  /* 0x0001b000ff007988 */ /* 0x0005e80008000806 */
[----:B-12--5:R-:W-:Y:S05]  /*3910*/  CALL.REL.NOINC `($__internal_1_$__cuda_sm10x_tcgen05_guardrail_trap_phase_invalid_during_alloc) ;  /* 0x0000005000e47944 */ /* 0x026fea0003c00000 */
.L_x_66:
[----:B------:R-:W-:Y:S05]  /*3920*/  WARPSYNC.ALL ;  /* 0x0000000000007948 */ /* 0x000fea0003800000 */
[----:B------:R-:W3:Y:S01]  /*3930*/  S2UR UR4, SR_CgaCtaId ;  /* 0x00000000000479c3 */ /* 0x000ee20000008800 */
[----:B------:R-:W-:Y:S01]  /*3940*/  UMOV UR26, 0x400 ;  /* 0x00000400001a7882 */ /* 0x000fe20000000000 */
[----:B------:R-:W-:-:S06]  /*3950*/  NOP ;  /* 0x0000000000007918 */ /* 0x000fcc0000000000 */
[----:B------:R-:W-:Y:S06]  /*3960*/  BAR.ARV 0x6, 0xa0 ;  /* 0x0182800000007b1d */ /* 0x000fec0000002000 */
[----:B------:R-:W4:Y:S01]  /*3970*/  LDCU UR5, c[0x0][0x38c] ;  /* 0x00007180ff0577ac */ /* 0x000f220008000800 */
[----:B------:R-:W-:Y:S01]  /*3980*/  LOP3.LUT R2, R2, 0xffff, RZ, 0xc0, !PT ;  /* 0x0000ffff02027812 */ /* 0x000fe200078ec0ff */
[----:B------:R-:W-:Y:S01]  /*3990*/  IMAD.MOV.U32 R11, RZ, RZ, 0x1 ;  /* 0x00000001ff0b7424 */ /* 0x000fe200078e00ff */
[----:B------:R-:W-:Y:S01]  /*39a0*/  CS2R R8, SRZ ;  /* 0x0000000000087805 */ /* 0x000fe2000001ff00 */
[----:B------:R-:W1:Y:S01]  /*39b0*/  LDCU UR7, c[0x0][0x38c] ;  /* 0x00007180ff0777ac */ /* 0x000e620008000800 */
[----:B------:R-:W-:Y:S01]  /*39c0*/  R2UR UR27, R2 ;  /* 0x00000000021b72ca */ /* 0x000fe200000e0000 */
[----:B------:R-:W-:Y:S01]  /*39d0*/  IMAD.MOV.U32 R10, RZ, RZ, RZ ;  /* 0x000000ffff0a7224 */ /* 0x000fe200078e00ff */
[----:B------:R-:W-:Y:S01]  /*39e0*/  UMOV UR30, URZ ;  /* 0x000000ff001e7c82 */ /* 0x000fe20008000000 */
[----:B------:R-:W-:Y:S01]  /*39f0*/  UMOV UR24, URZ ;  /* 0x000000ff00187c82 */ /* 0x000fe20008000000 */
[----:B---3--:R-:W-:Y:S01]  /*3a00*/  ULEA UR26, UR4, UR26, 0x18 ;  /* 0x0000001a041a7291 */ /* 0x008fe2000f8ec0ff */
[----:B------:R-:W-:Y:S01]  /*3a10*/  UMOV UR38, 0x0 ;  /* 0x0000000000267882 */ /* 0x000fe20000000000 */
[----:B------:R-:W-:-:S02]  /*3a20*/  UMOV UR39, 0x4100910 ;  /* 0x0410091000277882 */ /* 0x000fc40000000000 */
[----:B------:R-:W-:Y:S02]  /*3a30*/  UIADD3 UR4, UPT, UPT, UR26, 0x6800, URZ ;  /* 0x000068001a047890 */ /* 0x000fe4000fffe0ff */
[----:B------:R-:W-:Y:S02]  /*3a40*/  UIADD3 UR6, UPT, UPT, UR26, 0x1e800, URZ ;  /* 0x0001e8001a067890 */ /* 0x000fe4000fffe0ff */
[----:B----4-:R-:W-:Y:S01]  /*3a50*/  UIADD3 UR5, UPT, UPT, UR5, 0x1f, URZ ;  /* 0x0000001f05057890 */ /* 0x010fe2000fffe0ff */
[----:B--2---:R-:W2:Y:S01]  /*3a60*/  LDS R0, [UR26+0x1b0] ;  /* 0x0001b01aff007984 */ /* 0x004ea20008000800 */
[----:B-1----:R-:W-:Y:S01]  /*3a70*/  UMOV UR36, 0x0 ;  /* 0x0000000000247882 */ /* 0x002fe20000000000 */
[----:B------:R-:W-:Y:S01]  /*3a80*/  UMOV UR37, 0x4100910 ;  /* 0x0410091000257882 */ /* 0x000fe20000000000 */
[----:B------:R-:W-:Y:S02]  /*3a90*/  USHF.R.S32.HI UR40, URZ, 0x1f, UR5 ;  /* 0x0000001fff287899 */ /* 0x000fe40008011405 */
[----:B------:R-:W-:-:S02]  /*3aa0*/  UISETP.GE.AND UP4, UPT, UR7, 0x1, UPT ;  /* 0x000000010700788c */ /* 0x000fc4000bf86270 */
[----:B------:R-:W-:Y:S02]  /*3ab0*/  ULEA.HI UR40, UR40, UR5, URZ, 0x5 ;  /* 0x0000000528287291 */ /* 0x000fe4000f8f28ff */
[----:B------:R-:W-:Y:S02]  /*3ac0*/  USHF.R.U32.HI UR5, URZ, 0x4, UR4 ;  /* 0x00000004ff057899 */ /* 0x000fe40008011604 */
[----:B------:R-:W-:Y:S02]  /*3ad0*/  USHF.R.S32.HI UR40, URZ, 0x5, UR40 ;  /* 0x00000005ff287899 */ /* 0x000fe40008011428 */
[----:B------:R-:W-:Y:S02]  /*3ae0*/  USHF.R.U32.HI UR4, URZ, 0x4, UR6 ;  /* 0x00000004ff047899 */ /* 0x000fe40008011606 */
[----:B------:R-:W-:Y:S02]  /*3af0*/  UISETP.LT.AND UP0, UPT, UR40, 0x1, UPT ;  /* 0x000000012800788c */ /* 0x000fe4000bf01270 */
[----:B------:R-:W-:-:S02]  /*3b00*/  ULOP3.LUT UR5, UR5, 0x3fff, URZ, 0xc0, !UPT ;  /* 0x00003fff05057892 */ /* 0x000fc4000f8ec0ff */
[----:B------:R-:W-:Y:S02]  /*3b10*/  ULOP3.LUT UR4, UR4, 0x3fff, URZ, 0xc0, !UPT ;  /* 0x00003fff04047892 */ /* 0x000fe4000f8ec0ff */
[----:B------:R-:W-:Y:S02]  /*3b20*/  USEL UR41, UR40, 0x1, !UP0 ;  /* 0x0000000128297887 */ /* 0x000fe4000c000000 */
[----:B------:R-:W-:Y:S02]  /*3b30*/  ULOP3.LUT UR28, UR5, 0x10000, URZ, 0xfc, !UPT ;  /* 0x00010000051c7892 */ /* 0x000fe4000f8efcff */
[----:B------:R-:W-:Y:S02]  /*3b40*/  ULOP3.LUT UR29, UR4, 0x10000, URZ, 0xfc, !UPT ;  /* 0x00010000041d7892 */ /* 0x000fe4000f8efcff */
[----:B------:R-:W-:Y:S01]  /*3b50*/  UIADD3 UR41, UPT, UPT, -UR41, URZ, URZ ;  /* 0x000000ff29297290 */ /* 0x000fe2000fffe1ff */
[----:B------:R-:W-:Y:S01]  /*3b60*/  UMOV UR34, 0x0 ;  /* 0x0000000000227882 */ /* 0x000fe20000000000 */
[----:B------:R-:W-:Y:S01]  /*3b70*/  UMOV UR35, 0x4100910 ;  /* 0x0410091000237882 */ /* 0x000fe20000000000 */
[----:B------:R-:W-:Y:S01]  /*3b80*/  UMOV UR32, 0x0 ;  /* 0x0000000000207882 */ /* 0x000fe20000000000 */
[----:B------:R-:W-:Y:S01]  /*3b90*/  UMOV UR33, 0x4100910 ;  /* 0x0410091000217882 */ /* 0x000fe20000000000 */
[----:B--2---:R-:W-:-:S15]  /*3ba0*/  R2UR UR42, R0 ;  /* 0x00000000002a72ca */ /* 0x004fde00000e0000 */
.L_x_75:
[----:B------:R-:W-:Y:S02]  /*3bb0*/  LEA R0, R10, UR26, 0x3 ;  /* 0x0000001a0a007c11 */ /* 0x000fe4000f8e18ff */
[----:B------:R-:W-:Y:S02]  /*3bc0*/  SHF.L.U32 R5, R9, 0x1f, RZ ;  /* 0x0000001f09057819 */ /* 0x000fe400000006ff */
[----:B------:R-:W-:Y:S01]  /*3bd0*/  PLOP3.LUT P0, PT, PT, PT, UP4, 0x80, 0x8 ;  /* 0x000000000008781c */ /* 0x000fe20003f0f048 */
[----:B------:R-:W-:Y:S01]  /*3be0*/  VIADD R3, R0, 0x110 ;  /* 0x0000011000037836 */ /* 0x000fe20000000000 */
[----:B-1----:R-:W1:Y:S02]  /*3bf0*/  SYNCS.PHASECHK.TRANS64.TRYWAIT P1, [R0+URZ+0x100], R5 ;  /* 0x00010005000075a7 */ /* 0x002e6400080211ff */
[----:B-1-3--:R-:W-:Y:S09]  /*3c00*/  @!P1 BRA `(.L_x_69) ;  /* 0x00000048009c9947 */ /* 0x00aff20003800000 */
.L_x_162:
[----:B------:R-:W-:Y:S01]  /*3c10*/  LEA R4, R10, UR26, 0x4 ;  /* 0x0000001a0a047c11 */ /* 0x000fe2000f8e20ff */
[----:B------:R-:W-:Y:S01]  /*3c20*/  @UP4 ULEA UR4, UR24, UR26, 0x3 ;  /* 0x0000001a18044291 */ /* 0x000fe2000f8e18ff */
[----:B------:R-:W-:Y:S01]  /*3c30*/  PLOP3.LUT P2, PT, PT, PT, PT, 0x80, 0x8 ;  /* 0x000000000008781c */ /* 0x000fe20003f4f070 */
[----:B------:R-:W-:Y:S01]  /*3c40*/  ULEA UR31, UR30, UR26, 0x3 ;  /* 0x0000001a1e1f7291 */ /* 0x000fe2000f8e18ff */
[----:B------:R-:W-:Y:S02]  /*3c50*/  PRMT R3, RZ, 0x654, R3 ;  /* 0x00000654ff037816 */ /* 0x000fe40000000003 */
[----:B-1----:R-:W1:Y:S01]  /*3c60*/  LDS.128 R4, [R4+0x190] ;  /* 0x0001900004047984 */ /* 0x002e620000000c00 */
[----:B------:R-:W-:Y:S02]  /*3c70*/  @P0 SHF.L.U32 R2, R8, 0x1f, RZ ;  /* 0x0000001f08020819 */ /* 0x000fe400000006ff */
[----:B------:R-:W-:Y:S01]  /*3c80*/  SHF.L.U32 R0, R11, 0x1f, RZ ;  /* 0x0000001f0b007819 */ /* 0x000fe200000006ff */
[----:B------:R-:W-:Y:S01]  /*3c90*/  @!PT LDS RZ, [RZ] ;  /* 0x00000000fffff984 */ /* 0x000fe20000000800 */
[----:B------:R-:W-:Y:S01]  /*3ca0*/  @!PT LDS RZ, [RZ] ;  /* 0x00000000fffff984 */ /* 0x000fe20000000800 */
[----:B------:R-:W-:Y:S01]  /*3cb0*/  @!PT LDS RZ, [RZ] ;  /* 0x00000000fffff984 */ /* 0x000fe20000000800 */
[----:B------:R-:W-:Y:S01]  /*3cc0*/  @!PT LDS RZ, [RZ] ;  /* 0x00000000fffff984 */ /* 0x000fe20000000800 */
[----:B------:R2:W-:Y:S06]  /*3cd0*/  MEMBAR.ALL.CTA ;  /* 0x0000000000007992 */ /* 0x0005ec0000008000 */
[----:B--2---:R-:W2:Y:S02]  /*3ce0*/  FENCE.VIEW.ASYNC.S ;  /* 0x00000000000073c6 */ /* 0x004ea40000000000 */
[----:B--2---:R2:W-:Y:S01]  /*3cf0*/  SYNCS.ARRIVE.TRANS64.RED.A1T0 RZ, [R3+URZ], RZ ;  /* 0x000000ff03ff79a7 */ /* 0x0045e200081004ff */
[----:B------:R2:W3:Y:S01]  /*3d00*/  @P0 SYNCS.PHASECHK.TRANS64.TRYWAIT P2, [UR4], R2 ;  /* 0x00000002ff0005a7 */ /* 0x0004e20008041104 */
[----:B------:R-:W-:Y:S01]  /*3d10*/  ULEA.HI UR4, UR30, UR30, URZ, 0x1 ;  /* 0x0000001e1e047291 */ /* 0x000fe2000f8f08ff */
[----:B-1----:R-:W-:-:S03]  /*3d20*/  LOP3.LUT P1, RZ, R6, 0x1, RZ, 0xc0, !PT ;  /* 0x0000000106ff7812 */ /* 0x002fc6000782c0ff */
[----:B------:R-:W-:Y:S02]  /*3d30*/  USHF.L.U32 UR11, UR4, 0x5, URZ ;  /* 0x00000005040b7899 */ /* 0x000fe400080006ff */
[----:B------:R-:W-:Y:S02]  /*3d40*/  ULOP3.LUT UR4, UR4, 0xffe, URZ, 0xc0, !UPT ;  /* 0x00000ffe04047892 */ /* 0x000fe4000f8ec0ff */
[----:B------:R-:W-:Y:S02]  /*3d50*/  ULOP3.LUT UR11, UR11, 0xffffffc0, URZ, 0xc0, !UPT ;  /* 0xffffffc00b0b7892 */ /* 0x000fe4000f8ec0ff */
[----:B------:R-:W-:Y:S02]  /*3d60*/  UIADD3 UR4, UPT, UPT, -UR4, UR30, URZ ;  /* 0x0000001e04047290 */ /* 0x000fe4000fffe1ff */
[----:B------:R-:W-:Y:S01]  /*3d70*/  UIADD3 UR11, UPT, UPT, UR42, UR11, URZ ;  /* 0x0000000b2a0b7290 */ /* 0x000fe2000fffe0ff */
[----:B------:R-:W1:Y:S03]  /*3d80*/  SYNCS.PHASECHK.TRANS64.TRYWAIT P0, [UR31+0x140], R0 ;  /* 0x00014000ff0075a7 */ /* 0x000e66000800111f */
[----:B------:R-:W-:Y:S01]  /*3d90*/  ULEA UR11, UR4, UR11, 0x14 ;  /* 0x0000000b040b7291 */ /* 0x000fe2000f8ea0ff */
[----:B-123--:R-:W-:Y:S11]  /*3da0*/  @!P0 BRA `(.L_x_70) ;  /* 0x0000004800488947 */ /* 0x00eff60003800000 */
.L_x_164:
[----:B------:R-:W-:Y:S01]  /*3db0*/  IADD3 R10, PT, PT, R10, 0x1, RZ ;  /* 0x000000010a0a7810 */ /* 0x000fe20007ffe0ff */
[----:B------:R-:W-:Y:S06]  /*3dc0*/  BRA.U !UP4, `(.L_x_71) ;  /* 0x000000010cc07547 */ /* 0x000fec000b800000 */
[----:B------:R-:W-:Y:S01]  /*3dd0*/  UPLOP3.LUT UP2, UPT, UPT, UPT, UPT, 0x40, 0x4 ;  /* 0x000000000004789c */ /* 0x000fe20003f4e870 */
[----:B------:R-:W-:Y:S01]  /*3de0*/  UMOV UR23, UR41 ;  /* 0x0000002900177c82 */ /* 0x000fe20008000000 */
[----:B------:R-:W-:Y:S01]  /*3df0*/  UMOV UR22, UR40 ;  /* 0x0000002800167c82 */ /* 0x000fe20008000000 */
[----:B------:R-:W-:-:S08]  /*3e00*/  UMOV UR10, UR24 ;  /* 0x00000018000a7c82 */ /* 0x000fd00008000000 */
.L_x_74:
[----:B------:R-:W-:Y:S02]  /*3e10*/  UIADD3 UR23, UPT, UPT, UR23, 0x1, URZ ;  /* 0x0000000117177890 */ /* 0x000fe4000fffe0ff */
[----:B--2---:R-:W-:Y:S02]  /*3e20*/  ULEA UR5, UR10, UR26, 0x3 ;  /* 0x0000001a0a057291 */ /* 0x004fe4000f8e18ff */
[----:B------:R-:W-:Y:S01]  /*3e30*/  UISETP.NE.AND UP3, UPT, UR23, URZ, UPT ;  /* 0x000000ff1700728c */ /* 0x000fe2000bf65270 */
[----:B---3--:R-:W-:Y:S10]  /*3e40*/  @P2 BRA `(.L_x_72) ;  /* 0x00000000000c2947 */ /* 0x008ff40003800000 */
[----:B-1----:R-:W-:Y:S04]  /*3e50*/  SHF.L.U32 R3, R8, 0x1f, RZ ;  /* 0x0000001f08037819 */ /* 0x002fe800000006ff */
[----:B------:R-:W1:Y:S02]  /*3e60*/  SYNCS.PHASECHK.TRANS64.TRYWAIT P0, [UR5], R3 ;  /* 0x00000003ff0075a7 */ /* 0x000e640008001105 */
[----:B-1----:R-:W-:Y:S05]  /*3e70*/  @!P0 BRA `(.L_x_73) ;  /* 0x00000048002c8947 */ /* 0x002fea0003800000 */
.L_x_72:
[----:B------:R-:W-:Y:S01]  /*3e80*/  UISETP.NE.AND UP0, UPT, UR22, 0x1, UPT ;  /* 0x000000011600788c */ /* 0x000fe2000bf05270 */
[----:B------:R-:W-:Y:S01]  /*3e90*/  PLOP3.LUT P2, PT, PT, PT, PT, 0x80, 0x8 ;  /* 0x000000000008781c */ /* 0x000fe20003f4f070 */
[----:B------:R-:W-:Y:S02]  /*3ea0*/  UIADD3 UR4, UPT, UPT, UR10, 0x1, URZ ;  /* 0x000000010a047890 */ /* 0x000fe4000fffe0ff */
[----:B------:R-:W-:Y:S02]  /*3eb0*/  UIADD3 UR25, UPT, UPT, UR5, 0x60, URZ ;  /* 0x0000006005197890 */ /* 0x000fe4000fffe0ff */
[----:B------:R-:W-:Y:S01]  /*3ec0*/  UISETP.NE.AND UP1, UPT, UR4, 0xc, UPT ;  /* 0x0000000c0400788c */ /* 0x000fe2000bf25270 */
[----:B------:R-:W-:Y:S01]  /*3ed0*/  PLOP3.LUT P0, PT, PT, PT, UP0, 0x80, 0x8 ;  /* 0x000000000008781c */ /* 0x000fe20003f0f008 */
[----:B------:R-:W-:Y:S02]  /*3ee0*/  UIADD3 UR22, UPT, UPT, UR22, -0x1, URZ ;  /* 0xffffffff16167890 */ /* 0x000fe4000fffe0ff */
[----:B------:R-:W-:Y:S02]  /*3ef0*/  USEL UR6, URZ, 0x1, UP1 ;  /* 0x00000001ff067887 */ /* 0x000fe40008800000 */
[----:B------:R-:W-:Y:S01]  /*3f00*/  USEL UR24, UR4, URZ, UP1 ;  /* 0x000000ff04187287 */ /* 0x000fe20008800000 */
[----:B------:R-:W-:Y:S01]  /*3f10*/  UMOV UR7, 0x40004040 ;  /* 0x4000404000077882 */ /* 0x000fe20000000000 */
[----:B------:R-:W-:Y:S02]  /*3f20*/  UMOV UR5, 0x40004040 ;  /* 0x4000404000057882 */ /* 0x000fe40000000000 */
[----:B------:R-:W-:Y:S01]  /*3f30*/  @UP0 ULEA UR4, UR24, UR26, 0x3 ;  /* 0x0000001a18040291 */ /* 0x000fe2000f8e18ff */
[----:B------:R-:W-:Y:S01]  /*3f40*/  LOP3.LUT R8, R8, UR6, RZ, 0x3c, !PT ;  /* 0x0000000608087c12 */ /* 0x000fe2000f8e3cff */
[----:B------:R-:W-:Y:S01]  /*3f50*/  ULEA UR6, UR10, UR29, 0x9 ;  /* 0x0000001d0a067291 */ /* 0x000fe2000f8e48ff */
[----:B------:R-:W-:Y:S02]  /*3f60*/  UMOV UR21, 0x40004040 ;  /* 0x4000404000157882 */ /* 0x000fe40000000000 */
[----:B-1----:R-:W-:Y:S01]  /*3f70*/  @P0 SHF.L.U32 R0, R8, 0x1f, RZ ;  /* 0x0000001f08000819 */ /* 0x002fe200000006ff */
[----:B------:R-:W-:Y:S02]  /*3f80*/  UIADD3 UR20, UPT, UPT, UR6, 0x2, URZ ;  /* 0x0000000206147890 */ /* 0x000fe4000fffe0ff */
[----:B------:R-:W-:Y:S01]  /*3f90*/  UIADD3 UR16, UPT, UPT, UR6, 0x4, URZ ;  /* 0x0000000406107890 */ /* 0x000fe2000fffe0ff */
[----:B------:R2:W3:Y:S01]  /*3fa0*/  @P0 SYNCS.PHASECHK.TRANS64.TRYWAIT P2, [UR4], R0 ;  /* 0x00000000ff0005a7 */ /* 0x0004e20008041104 */
[----:B------:R-:W-:Y:S02]  /*3fb0*/  ULEA UR4, UR10, UR28, 0x9 ;  /* 0x0000001c0a047291 */ /* 0x000fe4000f8e48ff */
[----:B------:R-:W-:Y:S02]  /*3fc0*/  UIADD3 UR12, UPT, UPT, UR6, 0x6, URZ ;  /* 0x00000006060c7890 */ /* 0x000fe4000fffe0ff */
[----:B------:R-:W-:Y:S02]  /*3fd0*/  UIADD3 UR18, UPT, UPT, UR4, 0x2, URZ ;  /* 0x0000000204127890 */ /* 0x000fe4000fffe0ff */
[----:B------:R-:W-:Y:S02]  /*3fe0*/  UIADD3 UR14, UPT, UPT, UR4, 0x4, URZ ;  /* 0x00000004040e7890 */ /* 0x000fe4000fffe0ff */
[----:B------:R-:W-:Y:S01]  /*3ff0*/  UIADD3 UR8, UPT, UPT, UR4, 0x6, URZ ;  /* 0x0000000604087890 */ /* 0x000fe2000fffe0ff */
[----:B------:R2:W-:Y:S01]  /*4000*/  UTCHMMA gdesc[UR4], gdesc[UR6], tmem[UR11], tmem[UR38], idesc[UR39], UP2 ;  /* 0x00ff2606040075ea */ /* 0x0005e2000900000b */
[----:B------:R-:W-:Y:S01]  /*4010*/  UPLOP3.LUT UP2, UPT, UPT, UPT, UPT, 0x80, 0x8 ;  /* 0x000000000008789c */ /* 0x000fe20003f4f070 */
[----:B------:R-:W-:Y:S01]  /*4020*/  UMOV UR19, 0x40004040 ;  /* 0x4000404000137882 */ /* 0x000fe20000000000 */
[----:B------:R-:W-:Y:S01]  /*4030*/  UMOV UR17, 0x40004040 ;  /* 0x4000404000117882 */ /* 0x000fe20000000000 */
[----:B------:R2:W-:Y:S01]  /*4040*/  UTCHMMA gdesc[UR18], gdesc[UR20], tmem[UR11], tmem[UR36], idesc[UR37], UPT ;  /* 0x00ff2414120075ea */ /* 0x0005e2000b80000b */
[----:B------:R-:W-:Y:S01]  /*4050*/  UMOV UR15, 0x40004040 ;  /* 0x40004040000f7882 */ /* 0x000fe20000000000 */
[----:B------:R-:W-:Y:S01]  /*4060*/  UMOV UR13, 0x40004040 ;  /* 0x40004040000d7882 */ /* 0x000fe20000000000 */
[----:B------:R-:W-:Y:S01]  /*4070*/  UMOV UR9, 0x40004040 ;  /* 0x4000404000097882 */ /* 0x000fe20000000000 */
[----:B------:R2:W-:Y:S01]  /*4080*/  UTCHMMA gdesc[UR14], gdesc[UR16], tmem[UR11], tmem[UR34], idesc[UR35], UPT ;  /* 0x00ff22100e0075ea */ /* 0x0005e2000b80000b */
[----:B------:R2:W-:Y:S01]  /*4090*/  UTCHMMA gdesc[UR8], gdesc[UR12], tmem[UR11], tmem[UR32], idesc[UR33], UPT ;  /* 0x00ff200c080075ea */ /* 0x0005e2000b80000b */
[----:B------:R2:W-:Y:S01]  /*40a0*/  UTCBAR.MULTICAST [UR25], URZ, UR27 ;  /* 0x000000ff190073e9 */ /* 0x0005e2000800081b */
[----:B------:R-:W-:Y:S01]  /*40b0*/  UMOV UR10, UR24 ;  /* 0x00000018000a7c82 */ /* 0x000fe20008000000 */
[----:B------:R-:W-:Y:S05]  /*40c0*/  BRA.U UP3, `(.L_x_74) ;  /* 0xfffffffd03507547 */ /* 0x000fea000b83ffff */
.L_x_71:
[----:B--2---:R-:W-:Y:S01]  /*40d0*/  UIADD3 UR4, UPT, UPT, UR30, 0x1, URZ ;  /* 0x000000011e047890 */ /* 0x004fe2000fffe0ff */
[C---:B------:R-:W-:Y:S01]  /*40e0*/  ISETP.NE.AND P0, PT, R10.reuse, 0x2, PT ;  /* 0x000000020a00780c */ /* 0x040fe20003f05270 */
[----:B------:R-:W-:Y:S02]  /*40f0*/  UIADD3 UR5, UPT, UPT, UR31, 0x120, URZ ;  /* 0x000001201f057890 */ /* 0x000fe4000fffe0ff */
[----:B------:R-:W-:Y:S01]  /*4100*/  UISETP.NE.AND UP0, UPT, UR4, 0x4, UPT ;  /* 0x000000040400788c */ /* 0x000fe2000bf05270 */
[----:B-1----:R-:W-:Y:S02]  /*4110*/  SEL R0, RZ, 0x1, P0 ;  /* 0x00000001ff007807 */ /* 0x002fe40000000000 */
[----:B------:R-:W-:Y:S01]  /*4120*/  SEL R10, R10, RZ, P0 ;  /* 0x000000ff0a0a7207 */ /* 0x000fe20000000000 */
[----:B------:R-:W-:Y:S01]  /*4130*/  USEL UR6, URZ, 0x1, UP0 ;  /* 0x00000001ff067887 */ /* 0x000fe20008000000 */
[----:B------:R-:W-:Y:S01]  /*4140*/  LOP3.LUT R9, R9, R0, RZ, 0x3c, !PT ;  /* 0x0000000009097212 */ /* 0x000fe200078e3cff */
[----:B------:R-:W-:Y:S01]  /*4150*/  USEL UR30, UR4, URZ, UP0 ;  /* 0x000000ff041e7287 */ /* 0x000fe20008000000 */
[----:B------:R1:W-:Y:S03]  /*4160*/  UTCBAR [UR5], URZ ;  /* 0x000000ff050073e9 */ /* 0x0003e600080000ff */
[----:B------:R-:W-:Y:S01]  /*4170*/  LOP3.LUT R11, R11, UR6, RZ, 0x3c, !PT ;  /* 0x000000060b0b7c12 */ /* 0x000fe2000f8e3cff */
[----:B------:R-:W-:Y:S07]  /*4180*/  @P1 BRA `(.L_x_75) ;  /* 0xfffffff800881947 */ /* 0x000fee000383ffff */
[----:B------:R-:W2:Y:S01]  /*4190*/  S2UR UR8, SR_CgaCtaId ;  /* 0x00000000000879c3 */ /* 0x000ea20000008800 */
[----:B------:R-:W-:Y:S01]  /*41a0*/  ELECT P0, URZ, PT ;  /* 0x0000000000ff782f */ /* 0x000fe20003800000 */
[----:B------:R-:W-:Y:S01]  /*41b0*/  IMAD.MOV.U32 R0, RZ, RZ, 0x1 ;  /* 0x00000001ff007424 */ /* 0x000fe200078e00ff */
[----:B------:R-:W-:Y:S01]  /*41c0*/  UIADD3 UR26, UPT, UPT, UR26, 0x140, URZ ;  /* 0x000001401a1a7890 */ /* 0x000fe2000fffe0ff */
[----:B------:R-:W-:Y:S01]  /*41d0*/  SHF.L.U32 R3, R11, 0x1f, RZ ;  /* 0x0000001f0b037819 */ /* 0x000fe200000006ff */
[----:B------:R-:W-:-:S03]  /*41e0*/  UMOV UR4, 0x40 ;  /* 0x0000004000047882 */ /* 0x000fc60000000000 */
[----:B------:R-:W-:Y:S01]  /*41f0*/  UVIRTCOUNT.DEALLOC.SMPOOL 0x80 ;  /* 0x000000800000784c */ /* 0x000fe20000000000 */
[----:B--2---:R-:W-:Y:S02]  /*4200*/  ULEA UR8, UR8, UR4, 0x18 ;  /* 0x0000000408087291 */ /* 0x004fe4000f8ec0ff */
[----:B------:R-:W-:-:S07]  /*4210*/  ULEA UR4, UR30, UR26, 0x3 ;  /* 0x0000001a1e047291 */ /* 0x000fce000f8e18ff */
[----:B------:R2:W-:Y:S02]  /*4220*/  @P0 STS.U8 [UR8+0x1c], R0 ;  /* 0x00001c00ff000988 */ /* 0x0005e40008000008 */
[----:B------:R-:W4:Y:S02]  /*4230*/  SYNCS.PHASECHK.TRANS64.TRYWAIT P0, [UR4], R3 ;  /* 0x00000003ff0075a7 */ /* 0x000f240008001104 */
[----:B--2-4-:R-:W-:Y:S05]  /*4240*/  @!P0 BRA `(.L_x_76) ;  /* 0x0000004400508947 */ /* 0x014fea0003800000 */
.L_x_167:
[----:B------:R-:W-:-:S04]  /*4250*/  UIADD3 UR4, UPT, UPT, UR30, 0x1, URZ ;  /* 0x000000011e047890 */ /* 0x000fc8000fffe0ff */
[----:B------:R-:W-:-:S04]  /*4260*/  UISETP.NE.AND UP0, UPT, UR4, 0x4, UPT ;  /* 0x000000040400788c */ /* 0x000fc8000bf05270 */
[----:B------:R-:W-:Y:S02]  /*4270*/  USEL UR6, URZ, 0x1, UP0 ;  /* 0x00000001ff067887 */ /* 0x000fe40008000000 */
[----:B------:R-:W-:-:S04]  /*4280*/  USEL UR4, UR4, URZ, UP0 ;  /* 0x000000ff04047287 */ /* 0x000fc80008000000 */
[----:B-1----:R-:W-:Y:S01]  /*4290*/  ULEA UR5, UR4, UR26, 0x3 ;  /* 0x0000001a04057291 */ /* 0x002fe2000f8e18ff */
[----:B------:R-:W-:-:S04]  /*42a0*/  LOP3.LUT R2, R11, UR6, RZ, 0x3c, !PT ;  /* 0x000000060b027c12 */ /* 0x000fc8000f8e3cff */
[----:B--2---:R-:W-:-:S04]  /*42b0*/  SHF.L.U32 R3, R2, 0x1f, RZ ;  /* 0x0000001f02037819 */ /* 0x004fc800000006ff */
[----:B------:R-:W1:Y:S02]  /*42c0*/  SYNCS.PHASECHK.TRANS64.TRYWAIT P0, [UR5], R3 ;  /* 0x00000003ff0075a7 */ /* 0x000e640008001105 */
[----:B-1----:R-:W-:Y:S05]  /*42d0*/  @!P0 BRA `(.L_x_77) ;  /* 0x0000004400448947 */ /* 0x002fea0003800000 */
.L_x_169:
        /* <DEDUP_REMOVED lines=9> */
.L_x_171:
[----:B------:R-:W-:-:S04]  /*4370*/  UIADD3 UR4, UPT, UPT, UR4, 0x1, URZ ;  /* 0x0000000104047890 */ /* 0x000fc8000fffe0ff */
[----:B------:R-:W-:-:S04]  /*4380*/  UISETP.NE.AND UP0, UPT, UR4, 0x4, UPT ;  /* 0x000000040400788c */ /* 0x000fc8000bf05270 */
[----:B------:R-:W-:Y:S02]  /*4390*/  USEL UR5, URZ, 0x1, UP0 ;  /* 0x00000001ff057887 */ /* 0x000fe40008000000 */
[----:B------:R-:W-:-:S04]  /*43a0*/  USEL UR4, UR4, URZ, UP0 ;  /* 0x000000ff04047287 */ /* 0x000fc80008000000 */
[----:B------:R-:W-:Y:S01]  /*43b0*/  ULEA UR4, UR4, UR26, 0x3 ;  /* 0x0000001a04047291 */ /* 0x000fe2000f8e18ff */
[----:B-1----:R-:W-:-:S04]  /*43c0*/  LOP3.LUT R3, R2, UR5, RZ, 0x3c, !PT ;  /* 0x0000000502037c12 */ /* 0x002fc8000f8e3cff */
[----:B------:R-:W-:-:S04]  /*43d0*/  SHF.L.U32 R3, R3, 0x1f, RZ ;  /* 0x0000001f03037819 */ /* 0x000fc800000006ff */
[----:B------:R-:W1:Y:S02]  /*43e0*/  SYNCS.PHASECHK.TRANS64.TRYWAIT P0, [UR4], R3 ;  /* 0x00000003ff0075a7 */ /* 0x000e640008001104 */
[----:B-1----:R-:W-:Y:S05]  /*43f0*/  @!P0 BRA `(.L_x_79) ;  /* 0x00000044002c8947 */ /* 0x002fea0003800000 */
.L_x_173:
[----:B------:R-:W-:Y:S01]  /*4400*/  NOP ;  /* 0x0000000000007918 */ /* 0x000fe20000000000 */
[----:B-1----:R-:W1:Y:S01]  /*4410*/  LDS R0, [UR8+0x14] ;  /* 0x00001408ff007984 */ /* 0x002e620008000800 */
[----:B------:R-:W-:Y:S01]  /*4420*/  ULOP3.LUT UR4, UR42, 0xffff, URZ, 0xc0, !UPT ;  /* 0x0000ffff2a047892 */ /* 0x000fe2000f8ec0ff */
[----:B------:R-:W-:Y:S01]  /*4430*/  UMOV UR5, 0xffff ;  /* 0x0000ffff00057882 */ /* 0x000fe20000000000 */
[----:B------:R-:W-:Y:S02]  /*4440*/  UMOV UR6, 0x1 ;  /* 0x0000000100067882 */ /* 0x000fe40000000000 */
[----:B------:R-:W-:-:S04]  /*4450*/  USHF.R.U32.HI UR4, URZ, 0x5, UR4 ;  /* 0x00000005ff047899 */ /* 0x000fc80008011604 */
[----:B------:R-:W-:Y:S02]  /*4460*/  USHF.L.U32 UR5, UR5, UR4, URZ ;  /* 0x0000000405057299 */ /* 0x000fe400080006ff */
[----:B------:R-:W-:-:S04]  /*4470*/  USHF.L.U32 UR4, UR6, UR4, URZ ;  /* 0x0000000406047299 */ /* 0x000fc800080006ff */
[----:B-1----:R-:W-:-:S04]  /*4480*/  LOP3.LUT R0, R0, UR5, RZ, 0xc0, !PT ;  /* 0x0000000500007c12 */ /* 0x002fc8000f8ec0ff */
[----:B------:R-:W-:-:S13]  /*4490*/  ISETP.NE.AND P0, PT, R0, UR5, PT ;  /* 0x0000000500007c0c */ /* 0x000fda000bf05270 */
[----:B------:R-:W-:Y:S05]  /*44a0*/  @P0 BRA `(.L_x_80) ;  /* 0x0000000000580947 */ /* 0x000fea0003800000 */
[----:B------:R-:W1:Y:S02]  /*44b0*/  LDS R0, [UR8+0x18] ;  /* 0x00001808ff007984 */ /* 0x000e640008000800 */
[----:B-1----:R-:W-:-:S04]  /*44c0*/  LOP3.LUT R0, R0, UR4, RZ, 0xc0, !PT ;  /* 0x0000000400007c12 */ /* 0x002fc8000f8ec0ff */
[----:B------:R-:W-:-:S13]  /*44d0*/  ISETP.NE.AND P0, PT, R0, UR4, PT ;  /* 0x0000000400007c0c */ /* 0x000fda000bf05270 */
[----:B------:R-:W-:Y:S05]  /*44e0*/  @P0 BRA `(.L_x_81) ;  /* 0x00000000003c0947 */ /* 0x000fea0003800000 */
[----:B------:R-:W1:Y:S01]  /*44f0*/  S2R R2, SR_LANEID ;  /* 0x0000000000027919 */ /* 0x000e620000000000 */
[----:B------:R-:W-:Y:S01]  /*4500*/  ULOP3.LUT UR5, URZ, UR5, URZ, 0x33, !UPT ;  /* 0x00000005ff057292 */ /* 0x000fe2000f8e33ff */
[----:B------:R-:W-:Y:S01]  /*4510*/  LOP3.LUT R4, RZ, UR4, RZ, 0x33, !PT ;  /* 0x00000004ff047c12 */ /* 0x000fe2000f8e33ff */
[----:B------:R-:W-:Y:S02]  /*4520*/  VOTEU.ANY UR4, UPT, PT ;  /* 0x0000000000047886 */ /* 0x000fe400038e0100 */
[----:B------:R-:W-:Y:S01]  /*4530*/  UFLO.U32 UR4, UR4 ;  /* 0x00000004000472bd */ /* 0x000fe200080e0000 */
[----:B------:R-:W2:Y:S01]  /*4540*/  REDUX UR6, R4 ;  /* 0x00000000040673c4 */ /* 0x000ea20000000000 */
[----:B------:R-:W-:-:S06]  /*4550*/  IMAD.U32 R0, RZ, RZ, UR5 ;  /* 0x00000005ff007e24 */ /* 0x000fcc000f8e00ff */
[----:B------:R4:W-:Y:S01]  /*4560*/  UTCATOMSWS.AND URZ, UR5 ;  /* 0x0000000500ff79e3 */ /* 0x0009e20008000000 */
[----:B------:R-:W3:Y:S01]  /*4570*/  REDUX UR7, R0 ;  /* 0x00000000000773c4 */ /* 0x000ee20000000000 */
[----:B-1----:R-:W-:Y:S01]  /*4580*/  ISETP.EQ.U32.AND P0, PT, R2, UR4, PT ;  /* 0x0000000402007c0c */ /* 0x002fe2000bf02070 */
[----:B--2---:R-:W-:Y:S01]  /*4590*/  IMAD.U32 R2, RZ, RZ, UR6 ;  /* 0x00000006ff027e24 */ /* 0x004fe2000f8e00ff */
[----:B---3--:R-:W-:-:S11]  /*45a0*/  MOV R3, UR7 ;  /* 0x0000000700037c02 */ /* 0x008fd60008000f00 */
[----:B------:R4:W-:Y:S04]  /*45b0*/  @P0 ATOMS.AND RZ, [UR8+0x14], R3 ;  /* 0x00001403ffff098c */ /* 0x0009e8000a800008 */
[----:B------:R4:W-:Y:S01]  /*45c0*/  @P0 ATOMS.AND RZ, [UR8+0x18], R2 ;  /* 0x00001802ffff098c */ /* 0x0009e2000a800008 */
[----:B------:R-:W-:Y:S05]  /*45d0*/  BRA `(.L_x_82) ;  /* 0x0000000000147947 */ /* 0x000fea0003800000 */
.L_x_81:
[----:B------:R-:W-:Y:S02]  /*45e0*/  MOV R2, 0x4600 ;  /* 0x0000460000027802 */ /* 0x000fe40000000f00 */
[----:B---3-5:R-:W-:Y:S05]  /*45f0*/  CALL.REL.NOINC `($__internal_0_$__cuda_sm10x_tcgen05_guardrail_trap_col_being_dealloced_not_returned_by_alloc) ;  /* 0x0000004400a07944 */ /* 0x028fea0003c00000 */
[----:B------:R-:W-:Y:S05]  /*4600*/  BRA `(.L_x_82) ;  /* 0x0000000000087947 */ /* 0x000fea0003800000 */
.L_x_80:
[----:B------:R-:W-:Y:S02]  /*4610*/  MOV R2, 0x4630 ;  /* 0x0000463000027802 */ /* 0x000fe40000000f00 */
[----:B---3-5:R-:W-:Y:S05]  /*4620*/  CALL.REL.NOINC `($__internal_2_$__cuda_sm10x_tcgen05_guardrail_trap_unallocated_columns_being_dealloced) ;  /* 0x0000004400ac7944 */ /* 0x028fea0003c00000 */
.L_x_82:
[----:B------:R-:W-:Y:S01]  /*4630*/  NOP ;  /* 0x0000000000007918 */ /* 0x000fe20000000000 */
[----:B----4-:R-:W-:Y:S05]  /*4640*/  EXIT ;  /* 0x000000000000794d */ /* 0x010fea0003800000 */
.L_x_64:
[----:B------:R-:W-:-:S09]  /*4650*/  UISETP.NE.OR UP0, UPT, UR20, 0x3, !UP5 ;  /* 0x000000031400788c */ /* 0x000fd2000ef05670 */
[----:B------:R-:W-:Y:S05]  /*4660*/  BRA.U UP0, `(.L_x_83) ;  /* 0x0000000d00f07547 */ /* 0x000fea000b800000 */
[----:B------:R-:W2:Y:S01]  /*4670*/  LDCU UR27, c[0x0][0x370] ;  /* 0x00006e00ff1b77ac */ /* 0x000ea20008000800 */
[----:B------:R-:W3:Y:S01]  /*4680*/  LDC.64 R16, c[0x0][0x348] ;  /* 0x0000d200ff107b82 */ /* 0x000ee20000000a00 */
[----:B------:R-:W-:Y:S02]  /*4690*/  HFMA2 R13, -RZ, RZ, 0, 0 ;  /* 0x00000000ff0d7431 */ /* 0x000fe400000001ff */
[----:B------:R-:W-:Y:S01]  /*46a0*/  IMAD.MOV.U32 R15, RZ, RZ, 0x1 ;  /* 0x00000001ff0f7424 */ /* 0x000fe200078e00ff */
[----:B------:R-:W2:Y:S01]  /*46b0*/  LDCU.128 UR44, c[0x0][0xb10] ;  /* 0x00016200ff2c77ac */ /* 0x000ea20008000c00 */
[----:B------:R-:W-:Y:S01]  /*46c0*/  IMAD.MOV.U32 R14, RZ, RZ, RZ ;  /* 0x000000ffff0e7224 */ /* 0x000fe200078e00ff */
[----:B------:R-:W-:Y:S01]  /*46d0*/  MOV R7, 0x2000 ;  /* 0x0000200000077802 */ /* 0x000fe20000000f00 */
[----:B------:R-:W4:Y:S01]  /*46e0*/  LDCU UR26, c[0x0][0x374] ;  /* 0x00006e80ff1a77ac */ /* 0x000f220008000800 */
[----:B------:R-:W1:Y:S01]  /*46f0*/  LDC.64 R2, c[0x0][0x888] ;  /* 0x00022200ff027b82 */ /* 0x000e620000000a00 */
[----:B------:R-:W4:Y:S01]  /*4700*/  LDCU UR15, c[0x0][0xb0c] ;  /* 0x00016180ff0f77ac */ /* 0x000f220008000800 */
[----:B------:R-:W4:Y:S06]  /*4710*/  LDCU UR31, c[0x0][0xb20] ;  /* 0x00016400ff1f77ac */ /* 0x000f2c0008000800 */
[----:B------:R-:W1:Y:S01]  /*4720*/  LDC.64 R4, c[0x0][0x890] ;  /* 0x00022400ff047b82 */ /* 0x000e620000000a00 */
[----:B------:R-:W3:Y:S01]  /*4730*/  LDCU UR4, c[0x0][0xb30] ;  /* 0x00016600ff0477ac */ /* 0x000ee20008000800 */
[----:B--2---:R-:W-:-:S02]  /*4740*/  UIMAD.WIDE.U32 UR6, UR27, UR44, URZ ;  /* 0x0000002c1b0672a5 */ /* 0x004fc4000f8e00ff */
[----:B----4-:R-:W-:Y:S01]  /*4750*/  UIMAD.WIDE.U32 UR8, UR26, UR47, URZ ;  /* 0x0000002f1a0872a5 */ /* 0x010fe2000f8e00ff */
[----:B------:R-:W-:Y:S01]  /*4760*/  UMOV UR24, 0x400 ;  /* 0x0000040000187882 */ /* 0x000fe20000000000 */
[----:B------:R-:W-:-:S03]  /*4770*/  UPLOP3.LUT UP3, UPT, UPT, UPT, UPT, 0x40, 0x4 ;  /* 0x000000000004789c */ /* 0x000fc60003f6e870 */
[----:B------:R-:W-:Y:S01]  /*4780*/  UMOV UR6, UR7 ;  /* 0x0000000700067c82 */ /* 0x000fe20008000000 */
[----:B------:R-:W-:Y:S01]  /*4790*/  UISETP.GE.AND UP0, UPT, UR40, 0x1, UPT ;  /* 0x000000012800788c */ /* 0x000fe2000bf06270 */
[----:B------:R-:W-:Y:S01]  /*47a0*/  UMOV UR28, UR9 ;  /* 0x00000009001c7c82 */ /* 0x000fe20008000000 */
[----:B------:R-:W-:Y:S01]  /*47b0*/  UISETP.NE.AND UP4, UPT, UR40, 0x1, UPT ;  /* 0x000000012800788c */ /* 0x000fe2000bf85270 */
[----:B------:R-:W2:Y:S01]  /*47c0*/  LDCU.64 UR16, c[0x0][0xb28] ;  /* 0x00016500ff1077ac */ /* 0x000ea20008000a00 */
[----:B------:R-:W-:Y:S02]  /*47d0*/  ULEA UR24, UR54, UR24, 0x18 ;  /* 0x0000001836187291 */ /* 0x000fe4000f8ec0ff */
[----:B------:R-:W-:Y:S02]  /*47e0*/  UISETP.NE.AND UP6, UPT, UR15, 0x1, UPT ;  /* 0x000000010f00788c */ /* 0x000fe4000bfc5270 */
[----:B------:R-:W-:Y:S02]  /*47f0*/  UISETP.NE.AND UP5, UPT, UR46, 0x1, UPT ;  /* 0x000000012e00788c */ /* 0x000fe4000bfa5270 */
[----:B------:R-:W-:-:S02]  /*4800*/  USHF.R.U32.HI UR30, URZ, UR45, UR6 ;  /* 0x0000002dff1e7299 */ /* 0x000fc40008011606 */
[----:B------:R-:W-:Y:S02]  /*4810*/  USHF.R.U32.HI UR28, URZ, UR31, UR28 ;  /* 0x0000001fff1c7299 */ /* 0x000fe4000801161c */
[----:B---3--:R-:W-:Y:S01]  /*4820*/  UISETP.NE.AND UP2, UPT, UR4, 0x1, UPT ;  /* 0x000000010400788c */ /* 0x008fe2000bf45270 */
[----:B------:R-:W-:-:S10]  /*4830*/  UMOV UR12, URZ ;  /* 0x000000ff000c7c82 */ /* 0x000fd40008000000 */
.L_x_92:
[C---:B------:R-:W-:Y:S02]  /*4840*/  LEA R12, R14.reuse, UR24, 0x3 ;  /* 0x000000180e0c7c11 */ /* 0x040fe4000f8e18ff */
[----:B------:R-:W-:Y:S02]  /*4850*/  SHF.L.U32 R9, R13, 0x1f, RZ ;  /* 0x0000001f0d097819 */ /* 0x000fe400000006ff */
[----:B------:R-:W-:Y:S02]  /*4860*/  LEA R10, R14, UR24, 0x4 ;  /* 0x000000180e0a7c11 */ /* 0x000fe4000f8e20ff */
[----:B---3--:R-:W3:Y:S02]  /*4870*/  SYNCS.PHASECHK.TRANS64.TRYWAIT P0, [R12+URZ+0x100], R9 ;  /* 0x000100090c0075a7 */ /* 0x008ee400080011ff */
[----:B---3--:R-:W-:Y:S05]  /*4880*/  @!P0 BRA `(.L_x_84) ;  /* 0x0000004000208947 */ /* 0x008fea0003800000 */
.L_x_174:
[----:B---3--:R-:W3:Y:S01]  /*4890*/  LDS.128 R8, [R10+0x190] ;  /* 0x000190000a087984 */ /* 0x008ee20000000c00 */
[----:B------:R-:W-:Y:S01]  /*48a0*/  UISETP.GE.AND UP0, UPT, UR40, 0x1, UPT ;  /* 0x000000012800788c */ /* 0x000fe2000bf06270 */
[----:B------:R-:W-:Y:S01]  /*48b0*/  @!PT LDS RZ, [RZ] ;  /* 0x00000000fffff984 */ /* 0x000fe20000000800 */
[----:B------:R-:W-:Y:S01]  /*48c0*/  @!PT LDS RZ, [RZ] ;  /* 0x00000000fffff984 */ /* 0x000fe20000000800 */
[----:B------:R-:W-:Y:S01]  /*48d0*/  @!PT LDS RZ, [RZ] ;  /* 0x00000000fffff984 */ /* 0x000fe20000000800 */
[----:B------:R-:W-:Y:S01]  /*48e0*/  @!PT LDS RZ, [RZ] ;  /* 0x00000000fffff984 */ /* 0x000fe20000000800 */
[----:B------:R4:W-:Y:S06]  /*48f0*/  MEMBAR.ALL.CTA ;  /* 0x0000000000007992 */ /* 0x0009ec0000008000 */
[----:B----4-:R-:W4:Y:S01]  /*4900*/  FENCE.VIEW.ASYNC.S ;  /* 0x00000000000073c6 */ /* 0x010f220000000000 */
[----:B---3--:R-:W-:Y:S11]  /*4910*/  LOP3.LUT P0, RZ, R10, 0x1, RZ, 0xc0, !PT ;  /* 0x000000010aff7812 */ /* 0x008ff6000780c0ff */
[----:B------:R-:W-:Y:S02]  /*4920*/  @!UPT UIADD3 URZ, UPT, UPT, URZ, URZ, URZ ;  /* 0x000000fffffff290 */ /* 0x000fe4000fffe0ff */
[----:B----4-:R-:W-:Y:S01]  /*4930*/  VOTEU.ANY UP1, P0 ;  /* 0x0000000000ff7886 */ /* 0x010fe20000020100 */
[----:B------:R-:W-:Y:S11]  /*4940*/  PLOP3.LUT P0, PT, PT, PT, UP1, 0x80, 0x8 ;  /* 0x000000000008781c */ /* 0x000ff60003f0f018 */
[----:B------:R-:W-:Y:S02]  /*4950*/  @!UPT UIADD3 URZ, UPT, UPT, URZ, URZ, URZ ;  /* 0x000000fffffff290 */ /* 0x000fe4000fffe0ff */
[----:B------:R-:W-:Y:S02]  /*4960*/  @P0 SHF.R.U32.HI R0, RZ, 0x10, R9 ;  /* 0x00000010ff000819 */ /* 0x000fe40000011609 */
[----:B------:R-:W-:Y:S02]  /*4970*/  @P0 MOV R6, R8 ;  /* 0x0000000800060202 */ /* 0x000fe40000000f00 */
[----:B------:R-:W-:Y:S01]  /*4980*/  @P0 R2UR UR4, R0 ;  /* 0x00000000000402ca */ /* 0x000fe200000e0000 */
[----:B------:R-:W-:Y:S01]  /*4990*/  VIADD R0, R12, 0x110 ;  /* 0x000001100c007836 */ /* 0x000fe20000000000 */
[----:B------:R-:W-:Y:S02]  /*49a0*/  @P0 LOP3.LUT R8, R9, 0xffff, RZ, 0xc0, !PT ;  /* 0x0000ffff09080812 */ /* 0x000fe400078ec0ff */
[----:B------:R-:W-:Y:S02]  /*49b0*/  @P0 R2UR UR6, R6 ;  /* 0x00000000060602ca */ /* 0x000fe400000e0000 */
[----:B------:R-:W-:Y:S02]  /*49c0*/  PRMT R0, RZ, 0x654, R0 ;  /* 0x00000654ff007816 */ /* 0x000fe40000000000 */
[----:B------:R-:W-:Y:S02]  /*49d0*/  @P0 R2UR UR5, R8 ;  /* 0x00000000080502ca */ /* 0x000fe400000e0000 */
[----:B------:R3:W-:Y:S03]  /*49e0*/  SYNCS.ARRIVE.TRANS64.RED.A1T0 RZ, [R0+URZ], RZ ;  /* 0x000000ff00ff79a7 */ /* 0x0007e600081004ff */
[----:B------:R-:W-:Y:S04]  /*49f0*/  @UP1 UMOV UR25, UR4 ;  /* 0x0000000400191c82 */ /* 0x000fe80008000000 */
[----:B------:R-:W-:Y:S04]  /*4a00*/  @UP1 UMOV UR14, UR6 ;  /* 0x00000006000e1c82 */ /* 0x000fe80008000000 */
[----:B------:R-:W-:Y:S01]  /*4a10*/  @UP1 UMOV UR13, UR5 ;  /* 0x00000005000d1c82 */ /* 0x000fe20008000000 */
[----:B------:R-:W-:Y:S05]  /*4a20*/  BRA.U !UP0, `(.L_x_85) ;  /* 0x0000000108a47547 */ /* 0x000fea000b800000 */
[----:B------:R-:W-:Y:S02]  /*4a30*/  UIMAD.WIDE.U32 UR8, UR13, UR47, URZ ;  /* 0x0000002f0d0872a5 */ /* 0x000fe4000f8e00ff */
[----:B------:R-:W-:Y:S02]  /*4a40*/  UIMAD.WIDE.U32 UR10, UR14, UR44, URZ ;  /* 0x0000002c0e0a72a5 */ /* 0x000fe4000f8e00ff */
[----:B------:R-:W-:Y:S02]  /*4a50*/  USEL UR4, UR26, UR28, !UP5 ;  /* 0x0000001c1a047287 */ /* 0x000fe4000e800000 */
[----:B------:R-:W-:Y:S02]  /*4a60*/  USEL UR7, UR27, UR30, !UP6 ;  /* 0x0000001e1b077287 */ /* 0x000fe4000f000000 */
[----:B--2---:R-:W-:Y:S02]  /*4a70*/  UIMAD.WIDE.U32 UR18, UR4, UR16, URZ ;  /* 0x00000010041272a5 */ /* 0x004fe4000f8e00ff */
[----:B------:R-:W-:Y:S01]  /*4a80*/  UIMAD.WIDE.U32 UR20, UR7, UR16, URZ ;  /* 0x00000010071472a5 */ /* 0x000fe2000f8e00ff */
[----:B------:R-:W-:Y:S02]  /*4a90*/  UMOV UR5, UR9 ;  /* 0x0000000900057c82 */ /* 0x000fe40008000000 */
[----:B------:R-:W-:Y:S03]  /*4aa0*/  USHF.R.U32.HI UR6, URZ, UR31, UR5 ;  /* 0x0000001fff067299 */ /* 0x000fe60008011605 */
[----:B------:R-:W-:Y:S01]  /*4ab0*/  UMOV UR5, UR11 ;  /* 0x0000000b00057c82 */ /* 0x000fe20008000000 */
[----:B------:R-:W-:Y:S02]  /*4ac0*/  USEL UR6, UR13, UR6, !UP5 ;  /* 0x000000060d067287 */ /* 0x000fe4000e800000 */
[----:B------:R-:W-:Y:S02]  /*4ad0*/  USHF.R.U32.HI UR8, URZ, UR45, UR5 ;  /* 0x0000002dff087299 */ /* 0x000fe40008011605 */
[----:B------:R-:W-:Y:S01]  /*4ae0*/  UIMAD.WIDE.U32 UR10, UR6, UR16, URZ ;  /* 0x00000010060a72a5 */ /* 0x000fe2000f8e00ff */
[----:B------:R-:W-:Y:S02]  /*4af0*/  UMOV UR5, UR19 ;  /* 0x0000001300057c82 */ /* 0x000fe40008000000 */
[----:B------:R-:W-:Y:S03]  /*4b00*/  @UP4 USHF.R.U32.HI UR4, URZ, UR17, UR5 ;  /* 0x00000011ff044299 */ /* 0x000fe60008011605 */
[----:B------:R-:W-:Y:S01]  /*4b10*/  UMOV UR5, UR21 ;  /* 0x0000001500057c82 */ /* 0x000fe20008000000 */
[----:B------:R-:W-:Y:S02]  /*4b20*/  UIMAD UR4, UR40, UR4, URZ ;  /* 0x00000004280472a4 */ /* 0x000fe4000f8e02ff */
[----:B------:R-:W-:Y:S02]  /*4b30*/  @UP4 USHF.R.U32.HI UR7, URZ, UR17, UR5 ;  /* 0x00000011ff074299 */ /* 0x000fe40008011605 */
[----:B------:R-:W-:Y:S02]  /*4b40*/  USEL UR5, UR14, UR8, !UP6 ;  /* 0x000000080e057287 */ /* 0x000fe4000f000000 */
[----:B------:R-:W-:Y:S02]  /*4b50*/  UIMAD UR8, UR40, UR7, URZ ;  /* 0x00000007280872a4 */ /* 0x000fe4000f8e02ff */
[----:B------:R-:W-:Y:S03]  /*4b60*/  UISETP.GE.AND UP0, UPT, UR6, UR4, UPT ;  /* 0x000000040600728c */ /* 0x000fe6000bf06270 */
[----:B------:R-:W-:Y:S01]  /*4b70*/  UMOV UR4, UR11 ;  /* 0x0000000b00047c82 */ /* 0x000fe20008000000 */
[----:B------:R-:W-:Y:S02]  /*4b80*/  UISETP.GE.OR UP0, UPT, UR5, UR8, UP0 ;  /* 0x000000080500728c */ /* 0x000fe40008706670 */
[----:B------:R-:W-:Y:S02]  /*4b90*/  USHF.R.U32.HI UR4, URZ, UR17, UR4 ;  /* 0x00000011ff047299 */ /* 0x000fe40008011604 */
[----:B------:R-:W-:Y:S02]  /*4ba0*/  UIMAD.WIDE.U32 UR8, UR5, UR16, URZ ;  /* 0x00000010050872a5 */ /* 0x000fe4000f8e00ff */
[----:B------:R-:W-:Y:S04]  /*4bb0*/  USEL UR10, UR6, UR4, !UP4 ;  /* 0x00000004060a7287 */ /* 0x000fe8000e000000 */
[----:B------:R-:W-:Y:S01]  /*4bc0*/  UIADD3 UR11, UPT, UPT, -UR10, URZ, URZ ;  /* 0x000000ff0a0b7290 */ /* 0x000fe2000fffe1ff */
[----:B------:R-:W-:Y:S02]  /*4bd0*/  @!UP0 UMOV UR4, UR9 ;  /* 0x0000000900048c82 */ /* 0x000fe40008000000 */
[----:B------:R-:W-:Y:S02]  /*4be0*/  @!UP0 USHF.R.U32.HI UR4, URZ, UR17, UR4 ;  /* 0x00000011ff048299 */ /* 0x000fe40008011604 */
[----:B------:R-:W-:Y:S02]  /*4bf0*/  UIMAD UR8, UR40, UR11, UR6 ;  /* 0x0000000b280872a4 */ /* 0x000fe4000f8e0206 */
[----:B------:R-:W-:Y:S04]  /*4c00*/  @!UP0 USEL UR4, UR5, UR4, !UP4 ;  /* 0x0000000405048287 */ /* 0x000fe8000e000000 */
[----:B------:R-:W-:Y:S02]  /*4c10*/  @!UP0 UIMAD UR8, UR7, UR8, UR4 ;  /* 0x00000008070882a4 */ /* 0x000fe4000f8e0204 */
[----:B------:R-:W-:Y:S02]  /*4c20*/  @!UP0 UIADD3 UR9, UPT, UPT, UR10, -UR4, URZ ;  /* 0x800000040a098290 */ /* 0x000fe4000fffe0ff */
[----:B------:R-:W-:Y:S02]  /*4c30*/  UIADD3 UR4, UPT, UPT, -UR5, URZ, URZ ;  /* 0x000000ff05047290 */ /* 0x000fe4000fffe1ff */
[----:B------:R-:W-:Y:S02]  /*4c40*/  UIADD3 UR7, UPT, UPT, -UR6, URZ, URZ ;  /* 0x000000ff06077290 */ /* 0x000fe4000fffe1ff */
[----:B------:R-:W-:Y:S02]  /*4c50*/  @!UP0 UIMAD UR6, UR9, UR40, UR5 ;  /* 0x00000028090682a4 */ /* 0x000fe4000f8e0205 */
[----:B------:R-:W-:Y:S02]  /*4c60*/  UIMAD UR14, UR15, UR4, UR14 ;  /* 0x000000040f0e72a4 */ /* 0x000fe4000f8e020e */
[----:B------:R-:W-:Y:S01]  /*4c70*/  UIMAD UR13, UR46, UR7, UR13 ;  /* 0x000000072e0d72a4 */ /* 0x000fe2000f8e020d */
[----:B------:R-:W-:Y:S02]  /*4c80*/  @!UP0 UMOV UR5, UR8 ;  /* 0x0000000800058c82 */ /* 0x000fe40008000000 */
[----:B------:R-:W-:Y:S02]  /*4c90*/  UIMAD UR14, UR5, UR15, UR14 ;  /* 0x0000000f050e72a4 */ /* 0x000fe4000f8e020e */
[----:B------:R-:W-:Y:S11]  /*4ca0*/  UIMAD UR13, UR6, UR46, UR13 ;  /* 0x0000002e060d72a4 */ /* 0x000ff6000f8e020d */
[----:B------:R-:W-:Y:S01]  /*4cb0*/  @!UPT UIADD3 URZ, UPT, UPT, URZ, URZ, URZ ;  /* 0x000000fffffff290 */ /* 0x000fe2000fffe0ff */
.L_x_85:
[----:B------:R-:W4:Y:S01]  /*4cc0*/  @!UP2 LDCU.128 UR20, c[0x0][0xb10] ;  /* 0x00016200ff14a7ac */ /* 0x000f220008000c00 */
[C---:B-1----:R-:W-:Y:S02]  /*4cd0*/  ISETP.NE.U32.AND P1, PT, R4.reuse, RZ, PT ;  /* 0x000000ff0400720c */ /* 0x042fe40003f25070 */
[----:B------:R-:W-:Y:S02]  /*4ce0*/  ISETP.NE.U32.AND P0, PT, R4, RZ, PT ;  /* 0x000000ff0400720c */ /* 0x000fe40003f05070 */
[C---:B------:R-:W-:Y:S02]  /*4cf0*/  ISETP.NE.AND.EX P1, PT, R5.reuse, RZ, PT, P1 ;  /* 0x000000ff0500720c */ /* 0x040fe40003f25310 */
[----:B------:R-:W-:Y:S01]  /*4d00*/  ISETP.NE.AND.EX P0, PT, R5, RZ, PT, P0 ;  /* 0x000000ff0500720c */ /* 0x000fe20003f05300 */
[----:B------:R-:W1:Y:S01]  /*4d10*/  @!UP2 LDCU UR5, c[0x0][0xb0c] ;  /* 0x00016180ff05a7ac */ /* 0x000e620008000800 */
[----:B------:R-:W-:Y:S02]  /*4d20*/  USHF.L.U32 UR11, UR29, 0x6, URZ ;  /* 0x000000061d0b7899 */ /* 0x000fe400080006ff */
[----:B------:R-:W-:Y:S02]  /*4d30*/  USHF.L.U32 UR10, UR32, 0x6, URZ ;  /* 0x00000006200a7899 */ /* 0x000fe400080006ff */
[----:B----4-:R-:W-:Y:S07]  /*4d40*/  UIMAD.WIDE.U32 UR6, UR14, UR20, URZ ;  /* 0x000000140e0672a5 */ /* 0x010fee000f8e00ff */
[----:B------:R-:W-:Y:S01]  /*4d50*/  @!UP2 UMOV UR4, UR7 ;  /* 0x000000070004ac82 */ /* 0x000fe20008000000 */
[----:B-1----:R-:W-:Y:S02]  /*4d60*/  @!UP2 UISETP.NE.AND UP0, UPT, UR5, 0x1, UPT ;  /* 0x000000010500a88c */ /* 0x002fe4000bf05270 */
[----:B------:R-:W-:Y:S02]  /*4d70*/  @!UP2 USHF.R.U32.HI UR4, URZ, UR21, UR4 ;  /* 0x00000015ff04a299 */ /* 0x000fe40008011604 */
[----:B------:R-:W-:Y:S02]  /*4d80*/  UIMAD.WIDE.U32 UR6, UR13, UR23, URZ ;  /* 0x000000170d0672a5 */ /* 0x000fe4000f8e00ff */
[----:B------:R-:W-:Y:S02]  /*4d90*/  @!UP2 USEL UR8, UR14, UR4, !UP0 ;  /* 0x000000040e08a287 */ /* 0x000fe4000c000000 */
[----:B------:R-:W-:Y:S03]  /*4da0*/  @!UP2 UISETP.NE.AND UP0, UPT, UR22, 0x1, UPT ;  /* 0x000000011600a88c */ /* 0x000fe6000bf05270 */
[----:B------:R-:W-:Y:S02]  /*4db0*/  @!UP2 UMOV UR6, UR7 ;  /* 0x000000070006ac82 */ /* 0x000fe40008000000 */
[----:B------:R-:W1:Y:S02]  /*4dc0*/  @!UP2 LDCU UR4, c[0x0][0xb20] ;  /* 0x00016400ff04a7ac */ /* 0x000e640008000800 */
[----:B-1----:R-:W-:Y:S04]  /*4dd0*/  @!UP2 USHF.R.U32.HI UR6, URZ, UR4, UR6 ;  /* 0x00000004ff06a299 */ /* 0x002fe80008011606 */
[----:B------:R-:W-:Y:S04]  /*4de0*/  @!UP2 USEL UR6, UR13, UR6, !UP0 ;  /* 0x000000060d06a287 */ /* 0x000fe8000c000000 */
[----:B------:R-:W-:Y:S02]  /*4df0*/  @!UP2 UIADD3 UR4, UPT, UPT, -UR8, UR6, URZ ;  /* 0x000000060804a290 */ /* 0x000fe4000fffe1ff */
[----:B------:R-:W-:Y:S02]  /*4e00*/  @!UP2 UIADD3 UR6, UPT, UPT, UR8, -UR6, URZ ;  /* 0x800000060806a290 */ /* 0x000fe4000fffe0ff */
[----:B------:R-:W-:Y:S02]  /*4e10*/  @!UP2 UIMAD UR14, UR4, UR5, UR14 ;  /* 0x00000005040ea2a4 */ /* 0x000fe4000f8e020e */
[----:B------:R-:W-:Y:S01]  /*4e20*/  @!UP2 UIMAD UR13, UR6, UR22, UR13 ;  /* 0x00000016060da2a4 */ /* 0x000fe2000f8e020d */
[----:B------:R-:W-:Y:S11]  /*4e30*/  BRA.U UP3, `(.L_x_86) ;  /* 0x0000000103107547 */ /* 0x000ff6000b800000 */
[----:B---3--:R-:W-:Y:S04]  /*4e40*/  MOV R0, UR33 ;  /* 0x0000002100007c02 */ /* 0x008fe80008000f00 */
[----:B------:R-:W-:Y:S04]  /*4e50*/  SHF.L.U32 R9, R0, 0x1f, RZ ;  /* 0x0000001f00097819 */ /* 0x000fe800000006ff */
[----:B------:R-:W1:Y:S02]  /*4e60*/  SYNCS.PHASECHK.TRANS64.TRYWAIT P2, [UR24+0xf8], R9 ;  /* 0x0000f809ff0075a7 */ /* 0x000e640008041118 */
[----:B-1----:R-:W-:Y:S05]  /*4e70*/  @!P2 BRA `(.L_x_87) ;  /* 0x0000003800b8a947 */ /* 0x002fea0003800000 */
.L_x_86:
[----:B------:R-:W-:Y:S05]  /*4e80*/  @!P1 BRA `(.L_x_88) ;  /* 0x0000000000309947 */ /* 0x000fea0003800000 */
[----:B------:R-:W-:Y:S01]  /*4e90*/  ISETP.NE.U32.AND P1, PT, R2, RZ, PT ;  /* 0x000000ff0200720c */ /* 0x000fe20003f25070 */
[----:B------:R-:W4:Y:S01]  /*4ea0*/  LDCU.64 UR4, c[0x0][0x358] ;  /* 0x00006b00ff0477ac */ /* 0x000f220008000a00 */
[----:B------:R-:W-:Y:S02]  /*4eb0*/  IMAD.MOV.U32 R61, RZ, RZ, 0x1 ;  /* 0x00000001ff3d7424 */ /* 0x000fe400078e00ff */
[----:B------:R-:W-:Y:S11]  /*4ec0*/  ISETP.NE.AND.EX P1, PT, R3, RZ, PT, P1 ;  /* 0x000000ff0300720c */ /* 0x000ff60003f25310 */
[----:B------:R-:W-:Y:S02]  /*4ed0*/  @!UPT UIADD3 URZ, UPT, UPT, URZ, URZ, URZ ;  /* 0x000000fffffff290 */ /* 0x000fe4000fffe0ff */
[----:B-1----:R-:W1:Y:S01]  /*4ee0*/  @P1 LDC.64 R8, c[0x0][0x888] ;  /* 0x00022200ff081b82 */ /* 0x002e620000000a00 */
[----:B---3--:R-:W-:Y:S04]  /*4ef0*/  @P1 IMAD R0, R4, UR36, RZ ;  /* 0x0000002404001c24 */ /* 0x008fe8000f8e02ff */
[----:B-1----:R-:W-:Y:S04]  /*4f00*/  @P1 IMAD.WIDE R8, R0, 0x4, R8 ;  /* 0x0000000400081825 */ /* 0x002fe800078e0208 */
[----:B------:R-:W-:Y:S01]  /*4f10*/  HFMA2 R0, -RZ, RZ, 0, 5.9604644775390625e-08 ;  /* 0x00000001ff007431 */ /* 0x000fe200000001ff */
[----:B----45:R4:W5:Y:S04]  /*4f20*/  @P1 LDG.E R27, desc[UR4][R8.64] ;  /* 0x00000004081b1981 */ /* 0x030968000c1e1900 */
[----:B------:R-:W-:Y:S01]  /*4f30*/  @!P1 PRMT R61, R0, 0x7610, R61 ;  /* 0x00007610003d9816 */ /* 0x000fe2000000003d */
[----:B----4-:R-:W1:Y:S06]  /*4f40*/  @!P1 LDC R27, c[0x0][0x880] ;  /* 0x00022000ff1b9b82 */ /* 0x010e6c0000000800 */
.L_x_88:
[----:B-1---5:R-:W-:Y:S01]  /*4f50*/  @!P0 FSETP.EQ.AND P1, PT, R27, RZ, PT ;  /* 0x000000ff1b00820b */ /* 0x022fe20003f22000 */
[----:B------:R-:W-:Y:S01]  /*4f60*/  @!UPT UIADD3 URZ, UPT, UPT, URZ, URZ, URZ ;  /* 0x000000fffffff290 */ /* 0x000fe2000fffe0ff */
[----:B------:R-:W-:Y:S11]  /*4f70*/  @!P0 BRA `(.L_x_89) ;  /* 0x0000000000188947 */ /* 0x000ff60003800000 */
[----:B------:R-:W-:Y:S02]  /*4f80*/  LOP3.LUT P0, RZ, R61, 0xff, RZ, 0xc0, !PT ;  /* 0x000000ff3dff7812 */ /* 0x000fe4000780c0ff */
[----:B------:R-:W-:Y:S04]  /*4f90*/  ISETP.NE.U32.AND P1, PT, R2, RZ, PT ;  /* 0x000000ff0200720c */ /* 0x000fe80003f25070 */
[----:B------:R-:W-:Y:S04]  /*4fa0*/  ISETP.NE.AND.EX P1, PT, R3, RZ, PT, P1 ;  /* 0x000000ff0300720c */ /* 0x000fe80003f25310 */
[----:B------:R-:W-:Y:S03]  /*4fb0*/  PLOP3.LUT P1, PT, P1, PT, PT, 0x8, 0x80 ;  /* 0x000000000080781c */ /* 0x000fe60000f2e170 */
[----:B------:R-:W-:Y:S11]  /*4fc0*/  @P0 FSETP.EQ.AND P1, PT, R27, RZ, PT ;  /* 0x000000ff1b00020b */ /* 0x000ff60003f22000 */
[----:B------:R-:W-:Y:S02]  /*4fd0*/  @!UPT UIADD3 URZ, UPT, UPT, URZ, URZ, URZ ;  /* 0x000000fffffff290 */ /* 0x000fe4000fffe0ff */
.L_x_89:
[----:B------:R-:W-:Y:S01]  /*4fe0*/  ULEA UR4, UR12, UR24, 0x3 ;  /* 0x000000180c047291 */ /* 0x000fe2000f8e18ff */
[----:B------:R-:W-:Y:S02]  /*4ff0*/  SHF.L.U32 R9, R15, 0x1f, RZ ;  /* 0x0000001f0f097819 */ /* 0x000fe400000006ff */
[----:B------:R-:W-:Y:S04]  /*5000*/  ELECT P0, URZ, PT ;  /* 0x0000000000ff782f */ /* 0x000fe80003800000 */
[----:B------:R-:W-:Y:S02]  /*5010*/  PLOP3.LUT P1, PT, P1, P0, PT, 0xf2, 0x2f ;  /* 0x00000000002f781c */ /* 0x000fe40000f21e72 */
[----:B------:R-:W1:Y:S11]  /*5020*/  SYNCS.PHASECHK.TRANS64.TRYWAIT P2, [UR4+0xd8], R9 ;  /* 0x0000d809ff0075a7 */ /* 0x000e760008041104 */
[----:B------:R-:W-:Y:S05]  /*5030*/  @!P1 IADD3 R8, P0, PT, R16, 0x580, RZ ;  /* 0x0000058010089810 */ /* 0x000fea0007f1e0ff */
[----:B------:R-:W-:Y:S01]  /*5040*/  @!P1 IMAD.X R6, RZ, RZ, R17, P0 ;  /* 0x000000ffff069224 */ /* 0x000fe200000e0611 */
[----:B-1----:R-:W-:Y:S07]  /*5050*/  @!P2 BRA `(.L_x_90) ;  /* 0x000000380058a947 */ /* 0x002fee0003800000 */
.L_x_177:
[----:B------:R-:W-:Y:S01]  /*5060*/  @!P1 R2UR UR7, R6 ;  /* 0x00000000060792ca */ /* 0x000fe200000e0000 */
[----:B------:R-:W-:Y:S01]  /*5070*/  UIADD3 UR5, UPT, UPT, UR12, 0x1, URZ ;  /* 0x000000010c057890 */ /* 0x000fe2000fffe0ff */
[----:B------:R-:W-:Y:S01]  /*5080*/  @!P1 R2UR UR6, R8 ;  /* 0x00000000080692ca */ /* 0x000fe200000e0000 */
[----:B------:R-:W-:Y:S01]  /*5090*/  UIADD3 UR9, UPT, UPT, UR4, 0xc0, URZ ;  /* 0x000000c004097890 */ /* 0x000fe2000fffe0ff */
[----:B------:R-:W-:Y:S01]  /*50a0*/  @!P1 IMAD.MOV.U32 R6, RZ, RZ, 0x2000 ;  /* 0x00002000ff069424 */ /* 0x000fe200078e00ff */
[----:B------:R-:W-:Y:S01]  /*50b0*/  UISETP.NE.AND UP0, UPT, UR5, 0x3, UPT ;  /* 0x000000030500788c */ /* 0x000fe2000bf05270 */
[----:B------:R-:W-:Y:S01]  /*50c0*/  VIADD R14, R14, 0x1 ;  /* 0x000000010e0e7836 */ /* 0x000fe20000000000 */
[----:B------:R-:W-:Y:S01]  /*50d0*/  UMOV UR22, 0x0 ;  /* 0x0000000000167882 */ /* 0x000fe20000000000 */
[----:B------:R-:W-:Y:S01]  /*50e0*/  UMOV UR23, 0x10000000 ;  /* 0x1000000000177882 */ /* 0x000fe20000000000 */
[----:B------:R-:W-:Y:S04]  /*50f0*/  UPRMT UR20, UR54, 0x654, UR9 ;  /* 0x0000065436147896 */ /* 0x000fe80008000009 */
[----:B-1----:R-:W-:Y:S01]  /*5100*/  IMAD.U32 R9, RZ, RZ, UR7 ;  /* 0x00000007ff097e24 */ /* 0x002fe2000f8e00ff */
[----:B------:R-:W-:Y:S01]  /*5110*/  USEL UR7, URZ, 0x1, UP0 ;  /* 0x00000001ff077887 */ /* 0x000fe20008000000 */
[----:B------:R-:W-:Y:S01]  /*5120*/  IMAD.U32 R8, RZ, RZ, UR6 ;  /* 0x00000006ff087e24 */ /* 0x000fe2000f8e00ff */
[----:B------:R-:W-:Y:S02]  /*5130*/  USEL UR6, UR5, URZ, UP0 ;  /* 0x000000ff05067287 */ /* 0x000fe40008000000 */
[----:B------:R-:W-:Y:S01]  /*5140*/  VOTEU.ALL UP0, P1 ;  /* 0x0000000000ff7886 */ /* 0x000fe20000800000 */
[----:B------:R-:W-:Y:S02]  /*5150*/  @!P1 R2UR UR19, R9 ;  /* 0x00000000091392ca */ /* 0x000fe400000e0000 */
[----:B------:R-:W-:Y:S02]  /*5160*/  @!P1 R2UR UR18, R8 ;  /* 0x00000000081292ca */ /* 0x000fe400000e0000 */
[----:B------:R-:W-:Y:S01]  /*5170*/  @!UP0 ULEA UR5, UR12, UR24, 0xd ;  /* 0x000000180c058291 */ /* 0x000fe2000f8e68ff */
[----:B------:R-:W-:Y:S02]  /*5180*/  LOP3.LUT R15, R15, UR7, RZ, 0x3c, !PT ;  /* 0x000000070f0f7c12 */ /* 0x000fe4000f8e3cff */
[----:B------:R-:W-:Y:S01]  /*5190*/  UMOV UR12, UR36 ;  /* 0x00000024000c7c82 */ /* 0x000fe20008000000 */
[----:B------:R-:W-:Y:S01]  /*51a0*/  @!UP0 UIADD3 UR8, UPT, UPT, UR5, 0x400, URZ ;  /* 0x0000040005088890 */ /* 0x000fe2000fffe0ff */
[----:B---3--:R-:W-:Y:S01]  /*51b0*/  SHF.L.U32 R0, R15, 0x1f, RZ ;  /* 0x0000001f0f007819 */ /* 0x008fe200000006ff */
[----:B------:R-:W-:Y:S01]  /*51c0*/  VOTEU.ALL UP0, P1 ;  /* 0x0000000000ff7886 */ /* 0x000fe20000800000 */
[----:B------:R-:W-:Y:S06]  /*51d0*/  ULEA UR5, UR6, UR24, 0x3 ;  /* 0x0000001806057291 */ /* 0x000fec000f8e18ff */
[----:B------:R1:W-:Y:S01]  /*51e0*/  @!UP0 UTMALDG.3D [UR8], [UR18], desc[UR22] ;  /* 0x00001608120085b4 */ /* 0x0003e20008011000 */
[----:B------:R1:W-:Y:S01]  /*51f0*/  @!P1 SYNCS.ARRIVE.TRANS64.RED.A0TR RZ, [UR4+0xc0], R6 ;  /* 0x0000c006ffff99a7 */ /* 0x0003e20008300404 */
[----:B------:R-:W-:Y:S01]  /*5200*/  SYNCS.ARRIVE.TRANS64.RED.A1T0 RZ, [UR20], RZ ;  /* 0x000000ffffff79a7 */ /* 0x000fe20008100414 */
[----:B------:R-:W3:Y:S02]  /*5210*/  SYNCS.PHASECHK.TRANS64.TRYWAIT P0, [UR5+0xd8], R0 ;  /* 0x0000d800ff0075a7 */ /* 0x000ee40008001105 */
[----:B-1-3--:R-:W-:Y:S05]  /*5220*/  @!P0 BRA `(.L_x_91) ;  /* 0x0000003400fc8947 */ /* 0x00afea0003800000 */
.L_x_179:
[----:B------:R-:W-:Y:S01]  /*5230*/  UIADD3 UR9, UPT, UPT, UR5, 0xc0, URZ ;  /* 0x000000c005097890 */ /* 0x000fe2000fffe0ff */
[----:B------:R-:W-:Y:S01]  /*5240*/  @!P1 IADD3 R6, P0, PT, R16, 0x580, RZ ;  /* 0x0000058010069810 */ /* 0x000fe20007f1e0ff */
[----:B------:R-:W-:Y:S01]  /*5250*/  UPLOP3.LUT UP3, UPT, UPT, UPT, UPT, 0x80, 0x8 ;  /* 0x000000000008789c */ /* 0x000fe20003f6f070 */
[----:B------:R-:W-:Y:S01]  /*5260*/  R2UR UR23, R63 ;  /* 0x000000003f1772ca */ /* 0x000fe200000e0000 */
[----:B------:R-:W-:Y:S01]  /*5270*/  UMOV UR20, 0x0 ;  /* 0x0000000000147882 */ /* 0x000fe20000000000 */
[----:B------:R-:W-:Y:S01]  /*5280*/  @!P1 R2UR UR7, R6 ;  /* 0x00000000060792ca */ /* 0x000fe200000e0000 */
[----:B-1----:R-:W-:Y:S01]  /*5290*/  @!P1 IMAD.X R0, RZ, RZ, R17, P0 ;  /* 0x000000ffff009224 */ /* 0x002fe200000e0611 */
[----:B------:R-:W-:Y:S01]  /*52a0*/  UMOV UR21, 0x10000000 ;  /* 0x1000000000157882 */ /* 0x000fe20000000000 */
[----:B------:R-:W-:Y:S01]  /*52b0*/  UMOV UR12, UR36 ;  /* 0x00000024000c7c82 */ /* 0x000fe20008000000 */
[----:B------:R-:W-:Y:S01]  /*52c0*/  VOTEU.ALL UP0, P1 ;  /* 0x0000000000ff7886 */ /* 0x000fe20000800000 */
[----:B------:R-:W-:Y:S01]  /*52d0*/  R2UR UR22, R64 ;  /* 0x00000000401672ca */ /* 0x000fe200000e0000 */
[----:B------:R-:W-:Y:S01]  /*52e0*/  UMOV UR36, UR25 ;  /* 0x0000001900247c82 */ /* 0x000fe20008000000 */
[----:B------:R-:W-:Y:S02]  /*52f0*/  @!P1 R2UR UR4, R0 ;  /* 0x00000000000492ca */ /* 0x000fe400000e0000 */
[----:B------:R-:W-:Y:S01]  /*5300*/  @!UP0 UIADD3 UR10, UPT, UPT, UR10, 0x20, URZ ;  /* 0x000000200a0a8890 */ /* 0x000fe2000fffe0ff */
[C---:B------:R-:W-:Y:S01]  /*5310*/  ISETP.NE.AND P0, PT, R14.reuse, 0x2, PT ;  /* 0x000000020e00780c */ /* 0x040fe20003f05270 */
[----:B------:R-:W-:Y:S02]  /*5320*/  UIADD3 UR32, UPT, UPT, UR13, UR23, URZ ;  /* 0x000000170d207290 */ /* 0x000fe4000fffe0ff */
[----:B------:R-:W-:Y:S01]  /*5330*/  IMAD.U32 R8, RZ, RZ, UR7 ;  /* 0x00000007ff087e24 */ /* 0x000fe2000f8e00ff */
[----:B------:R-:W-:Y:S02]  /*5340*/  SEL R0, RZ, 0x1, P0 ;  /* 0x00000001ff007807 */ /* 0x000fe40000000000 */
[----:B------:R-:W-:Y:S02]  /*5350*/  SEL R14, R14, RZ, P0 ;  /* 0x000000ff0e0e7207 */ /* 0x000fe40000000000 */
[----:B------:R-:W-:Y:S01]  /*5360*/  @!P1 R2UR UR18, R8 ;  /* 0x00000000081292ca */ /* 0x000fe200000e0000 */
[----:B------:R-:W-:Y:S01]  /*5370*/  UIADD3 UR29, UPT, UPT, UR14, UR22, URZ ;  /* 0x000000160e1d7290 */ /* 0x000fe2000fffe0ff */
[----:B------:R-:W-:Y:S01]  /*5380*/  IMAD.U32 R9, RZ, RZ, UR4 ;  /* 0x00000004ff097e24 */ /* 0x000fe2000f8e00ff */
[----:B------:R-:W-:Y:S01]  /*5390*/  @!UP0 ULEA UR4, UR6, UR24, 0xd ;  /* 0x0000001806048291 */ /* 0x000fe2000f8e68ff */
[----:B------:R-:W-:Y:S03]  /*53a0*/  LOP3.LUT R13, R13, R0, RZ, 0x3c, !PT ;  /* 0x000000000d0d7212 */ /* 0x000fe600078e3cff */
[----:B------:R-:W-:Y:S01]  /*53b0*/  @!P1 R2UR UR19, R9 ;  /* 0x00000000091392ca */ /* 0x000fe200000e0000 */
[----:B------:R-:W-:Y:S01]  /*53c0*/  @!UP0 UIADD3 UR8, UPT, UPT, UR4, 0x400, URZ ;  /* 0x0000040004088890 */ /* 0x000fe2000fffe0ff */
[----:B------:R-:W-:Y:S01]  /*53d0*/  VOTEU.ALL UP0, P1 ;  /* 0x0000000000ff7886 */ /* 0x000fe20000800000 */
[----:B------:R-:W-:Y:S10]  /*53e0*/  UPRMT UR4, UR54, 0x654, UR9 ;  /* 0x0000065436047896 */ /* 0x000ff40008000009 */
[----:B------:R1:W-:Y:S01]  /*53f0*/  @!UP0 UTMALDG.3D [UR8], [UR18], desc[UR20] ;  /* 0x00001408120085b4 */ /* 0x0003e20008011000 */
[----:B------:R3:W-:Y:S01]  /*5400*/  @!P1 SYNCS.ARRIVE.TRANS64.RED.A0TR RZ, [UR5+0xc0], R7 ;  /* 0x0000c007ffff99a7 */ /* 0x0007e20008300405 */
[----:B------:R-:W-:Y:S01]  /*5410*/  SYNCS.ARRIVE.TRANS64.RED.A1T0 RZ, [UR4], RZ ;  /* 0x000000ffffff79a7 */ /* 0x000fe20008100404 */
[----:B------:R-:W-:Y:S04]  /*5420*/  UIADD3 UR4, UPT, UPT, UR6, 0x1, URZ ;  /* 0x0000000106047890 */ /* 0x000fe8000fffe0ff */
[----:B------:R-:W-:Y:S04]  /*5430*/  UISETP.NE.AND UP0, UPT, UR4, 0x3, UPT ;  /* 0x000000030400788c */ /* 0x000fe8000bf05270 */
[----:B------:R-:W-:Y:S06]  /*5440*/  USEL UR5, URZ, 0x1, UP0 ;  /* 0x00000001ff057887 */ /* 0x000fec0008000000 */
[----:B------:R-:W-:Y:S01]  /*5450*/  LOP3.LUT R15, R15, UR5, RZ, 0x3c, !PT ;  /* 0x000000050f0f7c12 */ /* 0x000fe2000f8e3cff */
[----:B-1----:R-:W-:Y:S01]  /*5460*/  USEL UR12, UR4, URZ, UP0 ;  /* 0x000000ff040c7287 */ /* 0x002fe20008000000 */
[----:B------:R-:W-:Y:S11]  /*5470*/  BRA.U UP1, `(.L_x_92) ;  /* 0xfffffff101f07547 */ /* 0x000ff6000b83ffff */
[----:B------:R-:W-:Y:S01]  /*5480*/  UIADD3 UR24, UPT, UPT, UR24, 0xd8, URZ ;  /* 0x000000d818187890 */ /* 0x000fe2000fffe0ff */
[----:B------:R-:W-:-:S03]  /*5490*/  SHF.L.U32 R3, R15, 0x1f, RZ ;  /* 0x0000001f0f037819 */ /* 0x000fc600000006ff */
[----:B------:R-:W-:-:S09]  /*54a0*/  ULEA UR4, UR12, UR24, 0x3 ;  /* 0x000000180c047291 */ /* 0x000fd2000f8e18ff */
[----:B------:R-:W1:Y:S02]  /*54b0*/  SYNCS.PHASECHK.TRANS64.TRYWAIT P0, [UR4], R3 ;  /* 0x00000003ff0075a7 */ /* 0x000e640008001104 */
[----:B-1----:R-:W-:Y:S05]  /*54c0*/  @!P0 BRA `(.L_x_93) ;  /* 0x00000034006c8947 */ /* 0x002fea0003800000 */
.L_x_181:
        /* <DEDUP_REMOVED lines=9> */
.L_x_183:
        /* <DEDUP_REMOVED lines=8> */
.L_x_95:
[----:B-1----:R1:W4:Y:S02]  /*55e0*/  SYNCS.PHASECHK.TRANS64.TRYWAIT P0, [R0+URZ], R3 ;  /* 0x00000003000075a7 */ /* 0x00232400080011ff */
[----:B----4-:R-:W-:Y:S05]  /*55f0*/  @!P0 NANOSLEEP.SYNCS 0x989680 ;  /* 0x009896800000895d */ /* 0x010fea0003900000 */
[----:B------:R-:W4:Y:S02]  /*5600*/  @!P0 SYNCS.PHASECHK.TRANS64 P0, [R0+URZ], R3 ;  /* 0x00000003000085a7 */ /* 0x000f2400080010ff */
[----:B--2-4-:R-:W-:Y:S05]  /*5610*/  @P0 EXIT ;  /* 0x000000000000094d */ /* 0x014fea0003800000 */
[----:B------:R-:W-:Y:S05]  /*5620*/  BRA `(.L_x_95) ;  /* 0xfffffffc00ec7947 */ /* 0x000fea000383ffff */
.L_x_83:
[----:B------:R-:W-:-:S06]  /*5630*/  UISETP.GE.AND UP0, UPT, UR20, 0x4, UPT ;  /* 0x000000041400788c */ /* 0x000fcc000bf06270 */
[----:B------:R-:W-:-:S13]  /*5640*/  PLOP3.LUT P0, PT, PT, PT, UP0, 0x80, 0x8 ;  /* 0x000000000008781c */ /* 0x000fda0003f0f008 */
[----:B-1----:R-:W-:Y:S05]  /*5650*/  @!P0 EXIT ;  /* 0x000000000000894d */ /* 0x002fea0003800000 */
[----:B------:R-:W-:Y:S01]  /*5660*/  BAR.SYNC.DEFER_BLOCKING 0x6, 0xa0 ;  /* 0x0182800000007b1d */ /* 0x000fe20000010000 */
[C---:B------:R-:W-:Y:S01]  /*5670*/  IMAD.SHL.U32 R7, R71.reuse, 0x20, RZ ;  /* 0x0000002047077824 */ /* 0x040fe200078e00ff */
[C---:B------:R-:W-:Y:S01]  /*5680*/  R2P PR, R71.reuse, 0x6 ;  /* 0x0000000647007804 */ /* 0x040fe20000000000 */
[C---:B------:R-:W-:Y:S01]  /*5690*/  IMAD.SHL.U32 R4, R71.reuse, 0x4, RZ ;  /* 0x0000000447047824 */ /* 0x040fe200078e00ff */
[----:B------:R-:W-:Y:S01]  /*56a0*/  CS2R R66, SRZ ;  /* 0x0000000000427805 */ /* 0x000fe2000001ff00 */
[----:B------:R-:W-:Y:S01]  /*56b0*/  IMAD.U32 R23, R71, 0x10000, RZ ;  /* 0x0001000047177824 */ /* 0x000fe200078e00ff */
[----:B------:R-:W-:Y:S02]  /*56c0*/  UMOV UR44, 0x400 ;  /* 0x00000400002c7882 */ /* 0x000fe40000000000 */
[----:B------:R-:W1:Y:S01]  /*56d0*/  LDC.64 R56, c[0x0][0x888] ;  /* 0x00022200ff387b82 */ /* 0x000e620000000a00 */
[----:B------:R-:W-:Y:S01]  /*56e0*/  ULEA UR44, UR54, UR44, 0x18 ;  /* 0x0000002c362c7291 */ /* 0x000fe2000f8ec0ff */
[----:B------:R-:W-:Y:S01]  /*56f0*/  LOP3.LUT R5, R7, 0xe0, RZ, 0xc0, !PT ;  /* 0x000000e007057812 */ /* 0x000fe200078ec0ff */
[----:B------:R-:W-:Y:S01]  /*5700*/  IMAD.SHL.U32 R60, R71, 0x10, RZ ;  /* 0x00000010473c7824 */ /* 0x000fe200078e00ff */
[----:B------:R-:W-:Y:S01]  /*5710*/  LOP3.LUT R7, R7, 0x100, RZ, 0xc0, !PT ;  /* 0x0000010007077812 */ /* 0x000fe200078ec0ff */
[----:B------:R-:W-:Y:S01]  /*5720*/  UIADD3 UR4, UPT, UPT, UR44, 0x400, URZ ;  /* 0x000004002c047890 */ /* 0x000fe2000fffe0ff */
[----:B------:R-:W-:Y:S01]  /*5730*/  LOP3.LUT R4, R5, 0x1c, R4, 0xf8, !PT ;  /* 0x0000001c05047812 */ /* 0x000fe200078ef804 */
[----:B------:R-:W-:Y:S01]  /*5740*/  IMAD.MOV.U32 R70, RZ, RZ, 0x8 ;  /* 0x00000008ff467424 */ /* 0x000fe200078e00ff */
[----:B------:R-:W2:Y:S01]  /*5750*/  LDC.64 R58, c[0x0][0x890] ;  /* 0x00022400ff3a7b82 */ /* 0x000ea20000000a00 */
[----:B------:R-:W-:Y:S01]  /*5760*/  SHF.R.U32.HI R5, RZ, 0x2, R71 ;  /* 0x00000002ff057819 */ /* 0x000fe20000011647 */
[----:B------:R-:W-:Y:S01]  /*5770*/  IMAD.MOV.U32 R69, RZ, RZ, 0x10 ;  /* 0x00000010ff457424 */ /* 0x000fe200078e00ff */
[----:B------:R-:W-:Y:S01]  /*5780*/  LOP3.LUT R23, R23, 0x600000, RZ, 0xc0, !PT ;  /* 0x0060000017177812 */ /* 0x000fe200078ec0ff */
[----:B------:R-:W-:Y:S01]  /*5790*/  IMAD.MOV.U32 R22, RZ, RZ, RZ ;  /* 0x000000ffff167224 */ /* 0x000fe200078e00ff */
[----:B------:R-:W-:Y:S01]  /*57a0*/  LOP3.LUT R60, R7, 0x600, R60, 0xf8, !PT ;  /* 0x00000600073c7812 */ /* 0x000fe200078ef83c */
[----:B------:R-:W-:Y:S01]  /*57b0*/  IMAD.MOV.U32 R68, RZ, RZ, RZ ;  /* 0x000000ffff447224 */ /* 0x000fe200078e00ff */
[----:B------:R-:W-:Y:S01]  /*57c0*/  LOP3.LUT R5, R4, 0x4, R5, 0x78, !PT ;  /* 0x0000000404057812 */ /* 0x000fe200078e7805 */
[----:B------:R-:W3:Y:S01]  /*57d0*/  LDC.64 R54, c[0x0][0x8b0] ;  /* 0x00022c00ff367b82 */ /* 0x000ee20000000a00 */
[----:B------:R-:W4:Y:S01]  /*57e0*/  LDS R0, [UR44+0x1b0] ;  /* 0x0001b02cff007984 */ /* 0x000f220008000800 */
[----:B------:R-:W-:Y:S01]  /*57f0*/  LOP3.LUT R71, R71, 0x60, RZ, 0xc0, !PT ;  /* 0x0000006047477812 */ /* 0x000fe200078ec0ff */
[----:B------:R-:W-:Y:S01]  /*5800*/  IMAD.U32 R73, RZ, RZ, UR4 ;  /* 0x00000004ff497e24 */ /* 0x000fe2000f8e00ff */
[----:B------:R-:W-:Y:S01]  /*5810*/  LOP3.LUT R60, R60, R5, RZ, 0xfc, !PT ;  /* 0x000000053c3c7212 */ /* 0x000fe200078efcff */
[----:B------:R-:W1:Y:S01]  /*5820*/  LDCU UR63, c[0x0][0x370] ;  /* 0x00006e00ff3f77ac */ /* 0x000e620008000800 */
[----:B------:R-:W-:-:S02]  /*5830*/  SEL R70, R70, 0xfffffff8, !P1 ;  /* 0xfffffff846467807 */ /* 0x000fc40004800000 */
[----:B------:R-:W1:Y:S01]  /*5840*/  LDC.64 R52, c[0x0][0x8a8] ;  /* 0x00022a00ff347b82 */ /* 0x000e620000000a00 */
[----:B------:R-:W-:Y:S01]  /*5850*/  SEL R69, R69, 0xfffffff0, !P2 ;  /* 0xfffffff045457807 */ /* 0x000fe20005000000 */
[----:B------:R-:W1:Y:S01]  /*5860*/  LDCU UR41, c[0x0][0xb0c] ;  /* 0x00016180ff2977ac */ /* 0x000e620008000800 */
[----:B------:R-:W1:Y:S01]  /*5870*/  LDCU UR39, c[0x0][0xb30] ;  /* 0x00016600ff2777ac */ /* 0x000e620008000800 */
[----:B------:R-:W1:Y:S01]  /*5880*/  LDCU.64 UR60, c[0x0][0x888] ;  /* 0x00011100ff3c77ac */ /* 0x000e620008000a00 */
[----:B------:R-:W1:Y:S01]  /*5890*/  LDCU.64 UR42, c[0x0][0xb28] ;  /* 0x00016500ff2a77ac */ /* 0x000e620008000a00 */
[----:B------:R-:W1:Y:S01]  /*58a0*/  LDCU.128 UR56, c[0x0][0xb10] ;  /* 0x00016200ff3877ac */ /* 0x000e620008000c00 */
[----:B------:R-:W1:Y:S01]  /*58b0*/  LDCU UR62, c[0x0][0x374] ;  /* 0x00006e80ff3e77ac */ /* 0x000e620008000800 */
[----:B------:R-:W-:Y:S01]  /*58c0*/  UMOV UR55, 0x1 ;  /* 0x0000000100377882 */ /* 0x000fe20000000000 */
[----:B------:R-:W-:Y:S01]  /*58d0*/  UMOV UR46, URZ ;  /* 0x000000ff002e7c82 */ /* 0x000fe20008000000 */
[----:B------:R-:W-:Y:S01]  /*58e0*/  UMOV UR53, URZ ;  /* 0x000000ff00357c82 */ /* 0x000fe20008000000 */
[----:B------:R-:W-:Y:S01]  /*58f0*/  UMOV UR52, URZ ;  /* 0x000000ff00347c82 */ /* 0x000fe20008000000 */
[----:B--2-4-:R-:W-:-:S07]  /*5900*/  IMAD.IADD R23, R0, 0x1, R23 ;  /* 0x0000000100177824 */ /* 0x014fce00078e0217 */
.L_x_126:
[C---:B------:R-:W-:Y:S02]  /*5910*/  LEA R0, R66.reuse, UR44, 0x3 ;  /* 0x0000002c42007c11 */ /* 0x040fe4000f8e18ff */
[----:B------:R-:W-:Y:S02]  /*5920*/  SHF.L.U32 R3, R67, 0x1f, RZ ;  /* 0x0000001f43037819 */ /* 0x000fe400000006ff */
[----:B-1----:R-:W-:Y:S02]  /*5930*/  LEA R5, R66, UR44, 0x4 ;  /* 0x0000002c42057c11 */ /* 0x002fe4000f8e20ff */
[----:B------:R-:W2:Y:S02]  /*5940*/  SYNCS.PHASECHK.TRANS64.TRYWAIT P0, [R0+URZ+0x100], R3 ;  /* 0x00010003000075a7 */ /* 0x000ea400080011ff */
[----:B--2---:R-:W-:Y:S05]  /*5950*/  @!P0 BRA `(.L_x_96) ;  /* 0x0000003000788947 */ /* 0x004fea0003800000 */
.L_x_184:
[----:B------:R-:W-:Y:S01]  /*5960*/  R2UR UR7, R72 ;  /* 0x00000000480772ca */ /* 0x000fe200000e0000 */
[----:B------:R-:W4:Y:S01]  /*5970*/  LDS.128 R4, [R5+0x190] ;  /* 0x0001900005047984 */ /* 0x000f220000000c00 */
[----:B--2---:R-:W-:Y:S01]  /*5980*/  VIADD R0, R0, 0x110 ;  /* 0x0000011000007836 */ /* 0x004fe20000000000 */
[----:B------:R-:W-:Y:S04]  /*5990*/  UISETP.GE.AND UP0, UPT, UR40, 0x1, UPT ;  /* 0x000000012800788c */ /* 0x000fe8000bf06270 */
[----:B------:R-:W-:Y:S01]  /*59a0*/  PRMT R0, RZ, 0x654, R0 ;  /* 0x00000654ff007816 */ /* 0x000fe20000000000 */
[----:B------:R-:W-:Y:S01]  /*59b0*/  @!PT LDS RZ, [RZ] ;  /* 0x00000000fffff984 */ /* 0x000fe20000000800 */
[----:B------:R-:W-:Y:S01]  /*59c0*/  @!PT LDS RZ, [RZ] ;  /* 0x00000000fffff984 */ /* 0x000fe20000000800 */
[----:B------:R-:W-:Y:S01]  /*59d0*/  @!PT LDS RZ, [RZ] ;  /* 0x00000000fffff984 */ /* 0x000fe20000000800 */
[----:B------:R-:W-:Y:S01]  /*59e0*/  @!PT LDS RZ, [RZ] ;  /* 0x00000000fffff984 */ /* 0x000fe20000000800 */
[----:B------:R2:W-:Y:S06]  /*59f0*/  MEMBAR.ALL.CTA ;  /* 0x0000000000007992 */ /* 0x0005ec0000008000 */
[----:B--2---:R-:W2:Y:S02]  /*5a00*/  FENCE.VIEW.ASYNC.S ;  /* 0x00000000000073c6 */ /* 0x004ea40000000000 */
[----:B--2---:R2:W-:Y:S01]  /*5a10*/  SYNCS.ARRIVE.TRANS64.RED.A1T0 RZ, [R0+URZ], RZ ;  /* 0x000000ff00ff79a7 */ /* 0x0045e200081004ff */
[----:B----4-:R-:W-:Y:S11]  /*5a20*/  LOP3.LUT P0, RZ, R6, 0x1, RZ, 0xc0, !PT ;  /* 0x0000000106ff7812 */ /* 0x010ff6000780c0ff */
[----:B------:R-:W-:Y:S02]  /*5a30*/  @!UPT UIADD3 URZ, UPT, UPT, URZ, URZ, URZ ;  /* 0x000000fffffff290 */ /* 0x000fe4000fffe0ff */
[----:B------:R-:W-:Y:S01]  /*5a40*/  VOTEU.ANY UP1, P0 ;  /* 0x0000000000ff7886 */ /* 0x000fe20000020100 */
[----:B------:R-:W-:Y:S01]  /*5a50*/  PLOP3.LUT P0, PT, PT, PT, UP1, 0x80, 0x8 ;  /* 0x000000000008781c */ /* 0x000fe20003f0f018 */
[----:B------:R-:W-:Y:S06]  /*5a60*/  UP2UR UR4, UPR, URZ, 0x2 ;  /* 0x00000002ff047883 */ /* 0x000fec0008000000 */
[----:B------:R-:W-:Y:S06]  /*5a70*/  IMAD.U32 R74, RZ, RZ, UR4 ;  /* 0x00000004ff4a7e24 */ /* 0x000fec000f8e00ff */
[----:B------:R-:W-:Y:S02]  /*5a80*/  @P0 SHF.R.U32.HI R2, RZ, 0x10, R5 ;  /* 0x00000010ff020819 */ /* 0x000fe40000011605 */
[----:B------:R-:W-:Y:S02]  /*5a90*/  @P0 MOV R3, R4 ;  /* 0x0000000400030202 */ /* 0x000fe40000000f00 */
[----:B------:R-:W-:Y:S02]  /*5aa0*/  @P0 R2UR UR4, R2 ;  /* 0x00000000020402ca */ /* 0x000fe400000e0000 */
[----:B------:R-:W-:Y:S02]  /*5ab0*/  @P0 LOP3.LUT R4, R5, 0xffff, RZ, 0xc0, !PT ;  /* 0x0000ffff05040812 */ /* 0x000fe400078ec0ff */
[----:B------:R-:W-:Y:S02]  /*5ac0*/  @P0 R2UR UR6, R3 ;  /* 0x00000000030602ca */ /* 0x000fe400000e0000 */
[----:B------:R-:W-:Y:S07]  /*5ad0*/  @P0 R2UR UR5, R4 ;  /* 0x00000000040502ca */ /* 0x000fee00000e0000 */
[----:B------:R-:W-:Y:S02]  /*5ae0*/  @UP1 UMOV UR7, UR4 ;  /* 0x0000000400071c82 */ /* 0x000fe40008000000 */
[----:B------:R-:W-:Y:S02]  /*5af0*/  IMAD.U32 R72, RZ, RZ, UR7 ;  /* 0x00000007ff487e24 */ /* 0x000fe4000f8e00ff */
[----:B------:R-:W-:Y:S02]  /*5b00*/  @UP1 UMOV UR38, UR6 ;  /* 0x0000000600261c82 */ /* 0x000fe40008000000 */
[----:B------:R-:W-:Y:S01]  /*5b10*/  @UP1 UMOV UR37, UR5 ;  /* 0x0000000500251c82 */ /* 0x000fe20008000000 */
[----:B--2---:R-:W-:Y:S05]  /*5b20*/  BRA.U !UP0, `(.L_x_97) ;  /* 0x0000000108cc7547 */ /* 0x004fea000b800000 */
[----:B------:R-:W2:Y:S01]  /*5b30*/  LDCU UR12, c[0x0][0xb20] ;  /* 0x00016400ff0c77ac */ /* 0x000ea20008000800 */
[----:B-1----:R-:W-:Y:S02]  /*5b40*/  UIMAD.WIDE.U32 UR4, UR62, UR59, URZ ;  /* 0x0000003b3e0472a5 */ /* 0x002fe4000f8e00ff */
[----:B------:R-:W-:Y:S02]  /*5b50*/  UIMAD.WIDE.U32 UR6, UR63, UR56, URZ ;  /* 0x000000383f0672a5 */ /* 0x000fe4000f8e00ff */
[----:B------:R-:W-:Y:S02]  /*5b60*/  UISETP.NE.AND UP0, UPT, UR58, 0x1, UPT ;  /* 0x000000013a00788c */ /* 0x000fe4000bf05270 */
[----:B------:R-:W-:Y:S02]  /*5b70*/  UIMAD.WIDE.U32 UR8, UR37, UR59, URZ ;  /* 0x0000003b250872a5 */ /* 0x000fe4000f8e00ff */
[----:B------:R-:W-:Y:S02]  /*5b80*/  UIMAD.WIDE.U32 UR10, UR38, UR56, URZ ;  /* 0x00000038260a72a5 */ /* 0x000fe4000f8e00ff */
[----:B------:R-:W-:Y:S02]  /*5b90*/  UISETP.NE.AND UP1, UPT, UR41, 0x1, UPT ;  /* 0x000000012900788c */ /* 0x000fe4000bf25270 */
[----:B------:R-:W-:Y:S01]  /*5ba0*/  UISETP.NE.AND UP2, UPT, UR40, 0x1, UPT ;  /* 0x000000012800788c */ /* 0x000fe2000bf45270 */
[----:B------:R-:W-:Y:S02]  /*5bb0*/  UMOV UR4, UR5 ;  /* 0x0000000500047c82 */ /* 0x000fe40008000000 */
[----:B--2---:R-:W-:Y:S03]  /*5bc0*/  USHF.R.U32.HI UR5, URZ, UR12, UR4 ;  /* 0x0000000cff057299 */ /* 0x004fe60008011604 */
[----:B------:R-:W-:Y:S02]  /*5bd0*/  UMOV UR4, UR7 ;  /* 0x0000000700047c82 */ /* 0x000fe40008000000 */
[----:B------:R-:W-:Y:S02]  /*5be0*/  USHF.R.U32.HI UR7, URZ, UR57, UR4 ;  /* 0x00000039ff077299 */ /* 0x000fe40008011604 */
[----:B------:R-:W-:Y:S02]  /*5bf0*/  USEL UR4, UR62, UR5, !UP0 ;  /* 0x000000053e047287 */ /* 0x000fe4000c000000 */
[----:B------:R-:W-:Y:S01]  /*5c00*/  USEL UR7, UR63, UR7, !UP1 ;  /* 0x000000073f077287 */ /* 0x000fe2000c800000 */
[----:B------:R-:W-:Y:S01]  /*5c10*/  UMOV UR5, UR9 ;  /* 0x0000000900057c82 */ /* 0x000fe20008000000 */
[----:B------:R-:W-:Y:S02]  /*5c20*/  UIMAD.WIDE.U32 UR8, UR4, UR42, URZ ;  /* 0x0000002a040872a5 */ /* 0x000fe4000f8e00ff */
[----:B------:R-:W-:Y:S03]  /*5c30*/  USHF.R.U32.HI UR6, URZ, UR12, UR5 ;  /* 0x0000000cff067299 */ /* 0x000fe60008011605 */
[----:B------:R-:W-:Y:S01]  /*5c40*/  UMOV UR5, UR11 ;  /* 0x0000000b00057c82 */ /* 0x000fe20008000000 */
[----:B------:R-:W-:Y:S02]  /*5c50*/  UIMAD.WIDE.U32 UR10, UR7, UR42, URZ ;  /* 0x0000002a070a72a5 */ /* 0x000fe4000f8e00ff */
[----:B------:R-:W-:Y:S02]  /*5c60*/  USHF.R.U32.HI UR12, URZ, UR57, UR5 ;  /* 0x00000039ff0c7299 */ /* 0x000fe40008011605 */
[----:B------:R-:W-:Y:S01]  /*5c70*/  USEL UR6, UR37, UR6, !UP0 ;  /* 0x0000000625067287 */ /* 0x000fe2000c000000 */
[----:B------:R-:W-:Y:S02]  /*5c80*/  UMOV UR5, UR9 ;  /* 0x0000000900057c82 */ /* 0x000fe40008000000 */
[----:B------:R-:W-:Y:S01]  /*5c90*/  UMOV UR10, UR11 ;  /* 0x0000000b000a7c82 */ /* 0x000fe20008000000 */
[----:B------:R-:W-:Y:S02]  /*5ca0*/  @UP2 USHF.R.U32.HI UR4, URZ, UR43, UR5 ;  /* 0x0000002bff042299 */ /* 0x000fe40008011605 */
[----:B------:R-:W-:Y:S02]  /*5cb0*/  @UP2 USHF.R.U32.HI UR7, URZ, UR43, UR10 ;  /* 0x0000002bff072299 */ /* 0x000fe4000801160a */
[----:B------:R-:W-:Y:S02]  /*5cc0*/  UIMAD UR4, UR40, UR4, URZ ;  /* 0x00000004280472a4 */ /* 0x000fe4000f8e02ff */
[----:B------:R-:W-:Y:S02]  /*5cd0*/  UIMAD.WIDE.U32 UR10, UR6, UR42, URZ ;  /* 0x0000002a060a72a5 */ /* 0x000fe4000f8e00ff */
[----:B------:R-:W-:Y:S02]  /*5ce0*/  USEL UR5, UR38, UR12, !UP1 ;  /* 0x0000000c26057287 */ /* 0x000fe4000c800000 */
[----:B------:R-:W-:Y:S02]  /*5cf0*/  UIMAD UR8, UR40, UR7, URZ ;  /* 0x00000007280872a4 */ /* 0x000fe4000f8e02ff */
[----:B------:R-:W-:Y:S03]  /*5d00*/  UISETP.GE.AND UP0, UPT, UR6, UR4, UPT ;  /* 0x000000040600728c */ /* 0x000fe6000bf06270 */
[----:B------:R-:W-:Y:S01]  /*5d10*/  UMOV UR4, UR11 ;  /* 0x0000000b00047c82 */ /* 0x000fe20008000000 */
[----:B------:R-:W-:Y:S02]  /*5d20*/  UISETP.GE.OR UP0, UPT, UR5, UR8, UP0 ;  /* 0x000000080500728c */ /* 0x000fe40008706670 */
[----:B------:R-:W-:Y:S02]  /*5d30*/  USHF.R.U32.HI UR4, URZ, UR43, UR4 ;  /* 0x0000002bff047299 */ /* 0x000fe40008011604 */
[----:B------:R-:W-:Y:S02]  /*5d40*/  UIMAD.WIDE.U32 UR8, UR5, UR42, URZ ;  /* 0x0000002a050872a5 */ /* 0x000fe4000f8e00ff */
[----:B------:R-:W-:Y:S02]  /*5d50*/  USEL UR11, UR6, UR4, !UP2 ;  /* 0x00000004060b7287 */ /* 0x000fe4000d000000 */
[----:B------:R-:W-:Y:S02]  /*5d60*/  UIADD3 UR8, UPT, UPT, -UR5, URZ, URZ ;  /* 0x000000ff05087290 */ /* 0x000fe4000fffe1ff */
[----:B------:R-:W-:Y:S01]  /*5d70*/  UIADD3 UR10, UPT, UPT, -UR11, URZ, URZ ;  /* 0x000000ff0b0a7290 */ /* 0x000fe2000fffe1ff */
[----:B------:R-:W-:Y:S01]  /*5d80*/  @!UP0 UMOV UR4, UR9 ;  /* 0x0000000900048c82 */ /* 0x000fe20008000000 */
[----:B------:R-:W-:Y:S02]  /*5d90*/  UIADD3 UR9, UPT, UPT, -UR6, URZ, URZ ;  /* 0x000000ff06097290 */ /* 0x000fe4000fffe1ff */
[----:B------:R-:W-:Y:S02]  /*5da0*/  @!UP0 USHF.R.U32.HI UR4, URZ, UR43, UR4 ;  /* 0x0000002bff048299 */ /* 0x000fe40008011604 */
[----:B------:R-:W-:Y:S02]  /*5db0*/  UIMAD UR10, UR40, UR10, UR6 ;  /* 0x0000000a280a72a4 */ /* 0x000fe4000f8e0206 */
[----:B------:R-:W-:Y:S04]  /*5dc0*/  @!UP0 USEL UR4, UR5, UR4, !UP2 ;  /* 0x0000000405048287 */ /* 0x000fe8000d000000 */
[----:B------:R-:W-:Y:S02]  /*5dd0*/  @!UP0 UIMAD UR10, UR7, UR10, UR4 ;  /* 0x0000000a070a82a4 */ /* 0x000fe4000f8e0204 */
[----:B------:R-:W-:Y:S02]  /*5de0*/  @!UP0 UIADD3 UR11, UPT, UPT, UR11, -UR4, URZ ;  /* 0x800000040b0b8290 */ /* 0x000fe4000fffe0ff */
[----:B------:R-:W-:Y:S02]  /*5df0*/  UIMAD UR7, UR41, UR8, UR38 ;  /* 0x00000008290772a4 */ /* 0x000fe4000f8e0226 */
[----:B------:R-:W-:Y:S02]  /*5e00*/  @!UP0 UIMAD UR6, UR11, UR40, UR5 ;  /* 0x000000280b0682a4 */ /* 0x000fe4000f8e0205 */
[----:B------:R-:W-:Y:S01]  /*5e10*/  UIMAD UR4, UR58, UR9, UR37 ;  /* 0x000000093a0472a4 */ /* 0x000fe2000f8e0225 */
[----:B------:R-:W-:Y:S02]  /*5e20*/  @!UP0 UMOV UR5, UR10 ;  /* 0x0000000a00058c82 */ /* 0x000fe40008000000 */
[----:B------:R-:W-:Y:S02]  /*5e30*/  UIMAD UR38, UR5, UR41, UR7 ;  /* 0x00000029052672a4 */ /* 0x000fe4000f8e0207 */
[----:B------:R-:W-:Y:S11]  /*5e40*/  UIMAD UR37, UR6, UR58, UR4 ;  /* 0x0000003a062572a4 */ /* 0x000ff6000f8e0204 */
[----:B------:R-:W-:Y:S01]  /*5e50*/  @!UPT UIADD3 URZ, UPT, UPT, URZ, URZ, URZ ;  /* 0x000000fffffff290 */ /* 0x000fe2000fffe0ff */
.L_x_97:
[----:B-1----:R-:W-:Y:S01]  /*5e60*/  UISETP.NE.AND UP0, UPT, UR39, 0x1, UPT ;  /* 0x000000012700788c */ /* 0x002fe2000bf05270 */
[----:B------:R-:W-:Y:S01]  /*5e70*/  R2UR UR11, R73 ;  /* 0x00000000490b72ca */ /* 0x000fe200000e0000 */
[----:B------:R-:W-:Y:S01]  /*5e80*/  USHF.L.U32 UR50, UR29, 0x6, URZ ;  /* 0x000000061d327899 */ /* 0x000fe200080006ff */
[----:B------:R-:W-:Y:S01]  /*5e90*/  IADD3 R66, PT, PT, R66, 0x1, RZ ;  /* 0x0000000142427810 */ /* 0x000fe20007ffe0ff */
[----:B------:R-:W-:Y:S07]  /*5ea0*/  USHF.L.U32 UR49, UR32, 0x6, URZ ;  /* 0x0000000620317899 */ /* 0x000fee00080006ff */
[----:B------:R-:W1:Y:S01]  /*5eb0*/  @!UP0 LDCU.128 UR12, c[0x0][0xb10] ;  /* 0x00016200ff0c87ac */ /* 0x000e620008000c00 */
[----:B------:R-:W2:Y:S01]  /*5ec0*/  @!UP0 LDCU UR5, c[0x0][0xb0c] ;  /* 0x00016180ff0587ac */ /* 0x000ea20008000800 */
[----:B------:R-:W4:Y:S01]  /*5ed0*/  @!UP0 LDCU UR10, c[0x0][0xb20] ;  /* 0x00016400ff0a87ac */ /* 0x000f220008000800 */
[----:B-1----:R-:W-:Y:S02]  /*5ee0*/  UIMAD.WIDE.U32 UR8, UR38, UR12, URZ ;  /* 0x0000000c260872a5 */ /* 0x002fe4000f8e00ff */
[----:B------:R-:W-:Y:S02]  /*5ef0*/  UIMAD.WIDE.U32 UR6, UR37, UR15, URZ ;  /* 0x0000000f250672a5 */ /* 0x000fe4000f8e00ff */
[----:B------:R-:W-:Y:S03]  /*5f00*/  @!UP0 UISETP.NE.AND UP1, UPT, UR14, 0x1, UPT ;  /* 0x000000010e00888c */ /* 0x000fe6000bf25270 */
[----:B------:R-:W-:Y:S01]  /*5f10*/  @!UP0 UMOV UR4, UR9 ;  /* 0x0000000900048c82 */ /* 0x000fe20008000000 */
[----:B--2---:R-:W-:Y:S02]  /*5f20*/  @!UP0 UISETP.NE.AND UP2, UPT, UR5, 0x1, UPT ;  /* 0x000000010500888c */ /* 0x004fe4000bf45270 */
[----:B------:R-:W-:Y:S01]  /*5f30*/  @!UP0 USHF.R.U32.HI UR4, URZ, UR13, UR4 ;  /* 0x0000000dff048299 */ /* 0x000fe20008011604 */
[----:B------:R-:W-:Y:S02]  /*5f40*/  @!UP0 UMOV UR6, UR7 ;  /* 0x0000000700068c82 */ /* 0x000fe40008000000 */
[----:B----4-:R-:W-:Y:S02]  /*5f50*/  @!UP0 USHF.R.U32.HI UR6, URZ, UR10, UR6 ;  /* 0x0000000aff068299 */ /* 0x010fe40008011606 */
[----:B------:R-:W-:Y:S02]  /*5f60*/  @!UP0 USEL UR7, UR38, UR4, !UP2 ;  /* 0x0000000426078287 */ /* 0x000fe4000d000000 */
[----:B------:R-:W-:Y:S04]  /*5f70*/  @!UP0 USEL UR6, UR37, UR6, !UP1 ;  /* 0x0000000625068287 */ /* 0x000fe8000c800000 */
[----:B------:R-:W-:Y:S02]  /*5f80*/  @!UP0 UIADD3 UR4, UPT, UPT, -UR7, UR6, URZ ;  /* 0x0000000607048290 */ /* 0x000fe4000fffe1ff */
[----:B------:R-:W-:Y:S02]  /*5f90*/  @!UP0 UIADD3 UR6, UPT, UPT, UR7, -UR6, URZ ;  /* 0x8000000607068290 */ /* 0x000fe4000fffe0ff */
[----:B------:R-:W-:Y:S02]  /*5fa0*/  @!UP0 UIMAD UR38, UR4, UR5, UR38 ;  /* 0x00000005042682a4 */ /* 0x000fe4000f8e0226 */
[----:B------:R-:W-:Y:S02]  /*5fb0*/  @!UP0 UIMAD UR37, UR6, UR14, UR37 ;  /* 0x0000000e062582a4 */ /* 0x000fe4000f8e0225 */
[----:B------:R-:W-:Y:S09]  /*5fc0*/  ULOP3.LUT UP0, URZ, UR11, 0x3f0, URZ, 0xc0, !UPT ;  /* 0x000003f00bff7892 */ /* 0x000ff2000f80c0ff */
[----:B------:R-:W-:Y:S05]  /*5fd0*/  BRA.U !UP0, `(.L_x_98) ;  /* 0x00000001087c7547 */ /* 0x000fea000b800000 */
[----:B------:R-:W1:Y:S01]  /*5fe0*/  LDCU.64 UR8, c[0x4][0x80] ;  /* 0x01001000ff0877ac */ /* 0x000e620008000a00 */
[----:B------:R-:W-:Y:S01]  /*5ff0*/  MOV R2, 0x0 ;  /* 0x0000000000027802 */ /* 0x000fe20000000f00 */
[----:B------:R-:W-:Y:S02]  /*6000*/  HFMA2 R12, -RZ, RZ, 0, 5.9604644775390625e-08 ;  /* 0x00000001ff0c7431 */ /* 0x000fe400000001ff */
[----:B------:R-:W-:Y:S01]  /*6010*/  IMAD.MOV.U32 R8, RZ, RZ, 0x70 ;  /* 0x00000070ff087424 */ /* 0x000fe200078e00ff */
[----:B------:R2:W4:Y:S01]  /*6020*/  LDC.64 R14, c[0x4][R2] ;  /* 0x01000000020e7b82 */ /* 0x0005220000000a00 */
[----:B------:R-:W3:Y:S01]  /*6030*/  LDCU.64 UR6, c[0x4][0x88] ;  /* 0x01001100ff0677ac */ /* 0x000ee20008000a00 */
[----:B------:R-:W-:Y:S01]  /*6040*/  IMAD.MOV.U32 R13, RZ, RZ, RZ ;  /* 0x000000ffff0d7224 */ /* 0x000fe200078e00ff */
[----:B------:R-:W2:Y:S01]  /*6050*/  LDCU.64 UR4, c[0x4][0x8] ;  /* 0x01000100ff0477ac */ /* 0x000ea20008000a00 */
[----:B-1----:R-:W-:Y:S01]  /*6060*/  MOV R5, UR9 ;  /* 0x0000000900057c02 */ /* 0x002fe20008000f00 */
[----:B------:R-:W-:Y:S01]  /*6070*/  IMAD.U32 R4, RZ, RZ, UR8 ;  /* 0x00000008ff047e24 */ /* 0x000fe2000f8e00ff */
[----:B---3--:R-:W-:Y:S01]  /*6080*/  MOV R7, UR7 ;  /* 0x0000000700077c02 */ /* 0x008fe20008000f00 */
[----:B------:R-:W-:Y:S01]  /*6090*/  IMAD.U32 R6, RZ, RZ, UR6 ;  /* 0x00000006ff067e24 */ /* 0x000fe2000f8e00ff */
[----:B--2---:R-:W-:Y:S01]  /*60a0*/  MOV R11, UR5 ;  /* 0x00000005000b7c02 */ /* 0x004fe20008000f00 */
[----:B------:R-:W-:Y:S02]  /*60b0*/  IMAD.U32 R10, RZ, RZ, UR4 ;  /* 0x00000004ff0a7e24 */ /* 0x000fe4000f8e00ff */
[----:B------:R-:W-:Y:S07]  /*60c0*/  LEPC R20, `(.L_x_99) ;  /* 0x000000001014794e */ /* 0x000fee0000000000 */
[----:B----45:R-:W-:Y:S05]  /*60d0*/  CALL.ABS.NOINC R14 ;  /* 0x000000000e007343 */ /* 0x030fea0003c00000 */
.L_x_99:
[----:B------:R-:W1:Y:S01]  /*60e0*/  LDCU.64 UR8, c[0x4][0x80] ;  /* 0x01001000ff0877ac */ /* 0x000e620008000a00 */
[----:B------:R-:W2:Y:S01]  /*60f0*/  LDC.64 R2, c[0x4][R2] ;  /* 0x0100000002027b82 */ /* 0x000ea20000000a00 */
[----:B------:R-:W-:Y:S02]  /*6100*/  HFMA2 R12, -RZ, RZ, 0, 5.9604644775390625e-08 ;  /* 0x00000001ff0c7431 */ /* 0x000fe400000001ff */
[----:B------:R-:W-:Y:S02]  /*6110*/  IMAD.MOV.U32 R8, RZ, RZ, 0x70 ;  /* 0x00000070ff087424 */ /* 0x000fe400078e00ff */
[----:B------:R-:W-:Y:S01]  /*6120*/  IMAD.MOV.U32 R13, RZ, RZ, RZ ;  /* 0x000000ffff0d7224 */ /* 0x000fe200078e00ff */
[----:B------:R-:W3:Y:S01]  /*6130*/  LDCU.64 UR6, c[0x4][0x88] ;  /* 0x01001100ff0677ac */ /* 0x000ee20008000a00 */
[----:B------:R-:W4:Y:S01]  /*6140*/  LDCU.64 UR4, c[0x4][0x8] ;  /* 0x01000100ff0477ac */ /* 0x000f220008000a00 */
[----:B-1----:R-:W-:Y:S02]  /*6150*/  MOV R4, UR8 ;  /* 0x0000000800047c02 */ /* 0x002fe40008000f00 */
[----:B------:R-:W-:Y:S02]  /*6160*/  MOV R5, UR9 ;  /* 0x0000000900057c02 */ /* 0x000fe40008000f00 */
[----:B---3--:R-:W-:Y:S01]  /*6170*/  MOV R7, UR7 ;  /* 0x0000000700077c02 */ /* 0x008fe20008000f00 */
[----:B------:R-:W-:Y:S01]  /*6180*/  IMAD.U32 R6, RZ, RZ, UR6 ;  /* 0x00000006ff067e24 */ /* 0x000fe2000f8e00ff */
[----:B----4-:R-:W-:Y:S01]  /*6190*/  MOV R11, UR5 ;  /* 0x00000005000b7c02 */ /* 0x010fe20008000f00 */
[----:B------:R-:W-:Y:S02]  /*61a0*/  IMAD.U32 R10, RZ, RZ, UR4 ;  /* 0x00000004ff0a7e24 */ /* 0x000fe4000f8e00ff */
[----:B------:R-:W-:Y:S07]  /*61b0*/  LEPC R20, `(.L_x_98) ;  /* 0x000000001014794e */ /* 0x000fee0000000000 */
[----:B--2---:R-:W-:Y:S05]  /*61c0*/  CALL.ABS.NOINC R2 ;  /* 0x0000000002007343 */ /* 0x004fea0003c00000 */
.L_x_98:
[----:B------:R-:W-:Y:S02]  /*61d0*/  ISETP.NE.U32.AND P0, PT, RZ, UR60, PT ;  /* 0x0000003cff007c0c */ /* 0x000fe4000bf05070 */
[C---:B------:R-:W-:Y:S02]  /*61e0*/  ISETP.NE.U32.AND P1, PT, R58.reuse, RZ, PT ;  /* 0x000000ff3a00720c */ /* 0x040fe40003f25070 */
[----:B------:R-:W-:Y:S02]  /*61f0*/  ISETP.NE.U32.AND P4, PT, R58, RZ, PT ;  /* 0x000000ff3a00720c */ /* 0x000fe40003f85070 */
[----:B------:R-:W-:Y:S02]  /*6200*/  ISETP.NE.AND.EX P0, PT, RZ, UR61, PT, P0 ;  /* 0x0000003dff007c0c */ /* 0x000fe4000bf05300 */
[C---:B------:R-:W-:Y:S02]  /*6210*/  ISETP.NE.AND.EX P1, PT, R59.reuse, RZ, PT, P1 ;  /* 0x000000ff3b00720c */ /* 0x040fe40003f25310 */
[----:B------:R-:W-:Y:S02]  /*6220*/  ISETP.NE.AND.EX P4, PT, R59, RZ, P0, P4 ;  /* 0x000000ff3b00720c */ /* 0x000fe40000785340 */
[----:B---3--:R-:W-:Y:S02]  /*6230*/  ISETP.NE.U32.AND P5, PT, R54, RZ, PT ;  /* 0x000000ff3600720c */ /* 0x008fe40003fa5070 */
[----:B------:R-:W-:Y:S02]  /*6240*/  ISETP.NE.U32.AND P3, PT, RZ, UR60, PT ;  /* 0x0000003cff007c0c */ /* 0x000fe4000bf65070 */
[----:B------:R-:W-:Y:S02]  /*6250*/  PLOP3.LUT P2, PT, PT, PT, PT, 0x8, 0x80 ;  /* 0x000000000080781c */ /* 0x000fe40003f4e170 */
[----:B------:R-:W-:Y:S02]  /*6260*/  ISETP.NE.AND.EX P5, PT, R55, RZ, PT, P5 ;  /* 0x000000ff3700720c */ /* 0x000fe40003fa5350 */
[----:B------:R-:W-:Y:S03]  /*6270*/  ISETP.NE.AND.EX P3, PT, RZ, UR61, PT, P3 ;  /* 0x0000003dff007c0c */ /* 0x000fe6000bf65330 */
[----:B------:R-:W-:Y:S01]  /*6280*/  @!P4 PLOP3.LUT P2, PT, P1, PT, PT, 0x80, 0x8 ;  /* 0x000000000008c81c */ /* 0x000fe20000f4f070 */
[----:B------:R-:W-:Y:S01]  /*6290*/  @!UPT UIADD3 URZ, UPT, UPT, URZ, URZ, URZ ;  /* 0x000000fffffff290 */ /* 0x000fe2000fffe0ff */
[----:B------:R-:W-:Y:S11]  /*62a0*/  @!P1 BRA `(.L_x_100) ;  /* 0x0000000000309947 */ /* 0x000ff60003800000 */
[----:B------:R-:W-:Y:S01]  /*62b0*/  ISETP.NE.U32.AND P0, PT, R56, RZ, PT ;  /* 0x000000ff3800720c */ /* 0x000fe20003f05070 */
[----:B------:R-:W1:Y:S01]  /*62c0*/  LDCU.64 UR4, c[0x0][0x358] ;  /* 0x00006b00ff0477ac */ /* 0x000e620008000a00 */
[----:B------:R-:W-:Y:S02]  /*62d0*/  IMAD.MOV.U32 R61, RZ, RZ, 0x1 ;  /* 0x00000001ff3d7424 */ /* 0x000fe400078e00ff */
[----:B------:R-:W-:Y:S11]  /*62e0*/  ISETP.NE.AND.EX P0, PT, R57, RZ, PT, P0 ;  /* 0x000000ff3900720c */ /* 0x000ff60003f05300 */
[----:B------:R-:W-:Y:S02]  /*62f0*/  @!UPT UIADD3 URZ, UPT, UPT, URZ, URZ, URZ ;  /* 0x000000fffffff290 */ /* 0x000fe4000fffe0ff */
[----:B------:R-:W2:Y:S01]  /*6300*/  @P0 LDC.64 R2, c[0x0][0x888] ;  /* 0x00022200ff020b82 */ /* 0x000ea20000000a00 */
[----:B------:R-:W-:Y:S04]  /*6310*/  @P0 IMAD R0, R58, UR36, RZ ;  /* 0x000000243a000c24 */ /* 0x000fe8000f8e02ff */
[----:B--2---:R-:W-:Y:S04]  /*6320*/  @P0 IMAD.WIDE R2, R0, 0x4, R2 ;  /* 0x0000000400020825 */ /* 0x004fe800078e0202 */
[----:B------:R-:W-:Y:S01]  /*6330*/  HFMA2 R0, -RZ, RZ, 0, 5.9604644775390625e-08 ;  /* 0x00000001ff007431 */ /* 0x000fe200000001ff */
[----:B-1---5:R1:W5:Y:S04]  /*6340*/  @P0 LDG.E R27, desc[UR4][R2.64] ;  /* 0x00000004021b0981 */ /* 0x022368000c1e1900 */
[----:B------:R-:W-:Y:S01]  /*6350*/  @!P0 PRMT R61, R0, 0x7610, R61 ;  /* 0x00007610003d8816 */ /* 0x000fe2000000003d */
[----:B-1----:R-:W2:Y:S06]  /*6360*/  @!P0 LDC R27, c[0x0][0x880] ;  /* 0x00022000ff1b8b82 */ /* 0x002eac0000000800 */
.L_x_100:
[----:B------:R-:W-:Y:S05]  /*6370*/  @!P5 BRA `(.L_x_101) ;  /* 0x000000000024d947 */ /* 0x000fea0003800000 */
[----:B------:R-:W-:Y:S01]  /*6380*/  ISETP.NE.U32.AND P0, PT, R52, RZ, PT ;  /* 0x000000ff3400720c */ /* 0x000fe20003f05070 */
[----:B------:R-:W1:Y:S03]  /*6390*/  LDCU.64 UR4, c[0x0][0x358] ;  /* 0x00006b00ff0477ac */ /* 0x000e660008000a00 */
[----:B------:R-:W-:Y:S11]  /*63a0*/  ISETP.NE.AND.EX P0, PT, R53, RZ, PT, P0 ;  /* 0x000000ff3500720c */ /* 0x000ff60003f05300 */
[----:B------:R-:W-:Y:S02]  /*63b0*/  @!UPT UIADD3 URZ, UPT, UPT, URZ, URZ, URZ ;  /* 0x000000fffffff290 */ /* 0x000fe4000fffe0ff */
[----:B------:R-:W3:Y:S01]  /*63c0*/  @P0 LDC.64 R2, c[0x0][0x8a8] ;  /* 0x00022a00ff020b82 */ /* 0x000ee20000000a00 */
[----:B------:R-:W-:Y:S04]  /*63d0*/  @P0 IMAD R0, R54, UR36, RZ ;  /* 0x0000002436000c24 */ /* 0x000fe8000f8e02ff */
[----:B---3--:R-:W-:Y:S05]  /*63e0*/  @P0 IMAD.WIDE R2, R0, 0x4, R2 ;  /* 0x0000000400020825 */ /* 0x008fea00078e0202 */
[----:B-1---5:R1:W5:Y:S02]  /*63f0*/  @P0 LDG.E R24, desc[UR4][R2.64] ;  /* 0x0000000402180981 */ /* 0x022364000c1e1900 */
[----:B-1----:R-:W3:Y:S02]  /*6400*/  @!P0 LDC R24, c[0x0][0x8a0] ;  /* 0x00022800ff188b82 */ /* 0x002ee40000000800 */
.L_x_101:
[----:B--2--5:R-:W-:Y:S01]  /*6410*/  FSETP.NEU.AND P0, PT, R27, RZ, PT ;  /* 0x000000ff1b00720b */ /* 0x024fe20003f0d000 */
[----:B------:R-:W-:Y:S01]  /*6420*/  ULOP3.LUT UR4, UR55, 0x1, URZ, 0x3c, !UPT ;  /* 0x0000000137047892 */ /* 0x000fe2000f8e3cff */
[----:B------:R-:W-:Y:S01]  /*6430*/  SEL R5, RZ, 0xffffffff, P3 ;  /* 0xffffffffff057807 */ /* 0x000fe20001800000 */
[----:B------:R-:W-:Y:S01]  /*6440*/  BSSY B1, `(.L_x_102) ;  /* 0x000004c000017945 */ /* 0x000fe20003800000 */
[----:B------:R-:W-:Y:S01]  /*6450*/  @!P4 LOP3.LUT P3, RZ, R61, 0xff, RZ, 0xc0, !PT ;  /* 0x000000ff3dffc812 */ /* 0x000fe2000786c0ff */
[----:B------:R-:W-:Y:S01]  /*6460*/  IMAD.MOV.U32 R34, RZ, RZ, 0x1 ;  /* 0x00000001ff227424 */ /* 0x000fe200078e00ff */
[----:B------:R-:W-:Y:S01]  /*6470*/  @!P4 SEL R4, RZ, 0xffffffff, P0 ;  /* 0xffffffffff04c807 */ /* 0x000fe20000000000 */
[----:B------:R-:W-:Y:S01]  /*6480*/  IMAD.U32 R32, RZ, RZ, UR4 ;  /* 0x00000004ff207e24 */ /* 0x000fe2000f8e00ff */
[----:B------:R-:W-:Y:S01]  /*6490*/  LEA R76, R22, UR44, 0x3 ;  /* 0x0000002c164c7c11 */ /* 0x000fe2000f8e18ff */
[----:B------:R-:W-:Y:S01]  /*64a0*/  IMAD.U32 R35, RZ, RZ, UR46 ;  /* 0x0000002eff237e24 */ /* 0x000fe2000f8e00ff */
[----:B------:R-:W-:Y:S02]  /*64b0*/  @P2 SEL R4, R5, R4, !P3 ;  /* 0x0000000405042207 */ /* 0x000fe40005800000 */
[----:B------:R-:W-:Y:S02]  /*64c0*/  CS2R R38, SRZ ;  /* 0x0000000000267805 */ /* 0x000fe4000001ff00 */
[----:B------:R-:W-:Y:S02]  /*64d0*/  SHF.L.U32 R3, R68, 0x1f, RZ ;  /* 0x0000001f44037819 */ /* 0x000fe400000006ff */
[----:B------:R-:W-:Y:S02]  /*64e0*/  CS2R R36, SRZ ;  /* 0x0000000000247805 */ /* 0x000fe4000001ff00 */
[----:B------:R-:W-:Y:S02]  /*64f0*/  @!P4 LOP3.LUT R4, R4, 0x1, RZ, 0xc0, !PT ;  /* 0x000000010404c812 */ /* 0x000fe400078ec0ff */
[----:B------:R-:W-:Y:S02]  /*6500*/  CS2R R42, SRZ ;  /* 0x00000000002a7805 */ /* 0x000fe4000001ff00 */
[----:B------:R-:W-:Y:S02]  /*6510*/  LEA.HI R25, R22, R22, RZ, 0x1 ;  /* 0x0000001616197211 */ /* 0x000fe400078f08ff */
[----:B------:R-:W-:Y:S02]  /*6520*/  CS2R R40, SRZ ;  /* 0x0000000000287805 */ /* 0x000fe4000001ff00 */
[----:B------:R-:W-:Y:S01]  /*6530*/  ISETP.NE.U32.OR P5, PT, R4, 0x1, P4 ;  /* 0x000000010400780c */ /* 0x000fe200027a5470 */
[----:B------:R-:W-:Y:S01]  /*6540*/  IMAD.U32 R4, RZ, RZ, UR46 ;  /* 0x0000002eff047e24 */ /* 0x000fe2000f8e00ff */
[----:B------:R-:W-:Y:S01]  /*6550*/  LOP3.LUT P4, R65, R61, 0xff, RZ, 0xc0, !PT ;  /* 0x000000ff3d417812 */ /* 0x000fe2000788c0ff */
[C---:B------:R-:W-:Y:S01]  /*6560*/  IMAD.SHL.U32 R0, R25.reuse, 0x20, RZ ;  /* 0x0000002019007824 */ /* 0x040fe200078e00ff */
[----:B------:R-:W-:Y:S02]  /*6570*/  LOP3.LUT R25, R25, 0xffe, RZ, 0xc0, !PT ;  /* 0x00000ffe19197812 */ /* 0x000fe400078ec0ff */
[----:B------:R-:W-:Y:S02]  /*6580*/  CS2R R46, SRZ ;  /* 0x00000000002e7805 */ /* 0x000fe4000001ff00 */
[----:B------:R-:W-:Y:S02]  /*6590*/  LEA R2, R4, UR44, 0x3 ;  /* 0x0000002c04027c11 */ /* 0x000fe4000f8e18ff */
[----:B------:R-:W-:Y:S02]  /*65a0*/  CS2R R44, SRZ ;  /* 0x00000000002c7805 */ /* 0x000fe4000001ff00 */
[----:B------:R-:W-:Y:S01]  /*65b0*/  SEL R4, RZ, 0xffffffff, P0 ;  /* 0xffffffffff047807 */ /* 0x000fe20000000000 */
[----:B------:R-:W-:Y:S01]  /*65c0*/  IMAD.IADD R25, R22, 0x1, -R25 ;  /* 0x0000000116197824 */ /* 0x000fe200078e0a19 */
[----:B------:R-:W-:Y:S02]  /*65d0*/  LOP3.LUT R0, R0, 0xffffffc0, RZ, 0xc0, !PT ;  /* 0xffffffc000007812 */ /* 0x000fe400078ec0ff */
[----:B------:R-:W-:Y:S02]  /*65e0*/  CS2R R50, SRZ ;  /* 0x0000000000327805 */ /* 0x000fe4000001ff00 */
[----:B------:R-:W-:Y:S02]  /*65f0*/  @P1 SEL R4, R5, R4, !P4 ;  /* 0x0000000405041207 */ /* 0x000fe40006000000 */
[----:B------:R-:W-:Y:S02]  /*6600*/  CS2R R48, SRZ ;  /* 0x0000000000307805 */ /* 0x000fe4000001ff00 */
[----:B------:R-:W-:Y:S01]  /*6610*/  @P5 SHF.L.U32 R7, R32, 0x1f, RZ ;  /* 0x0000001f20075819 */ /* 0x000fe200000006ff */
[----:B------:R-:W-:Y:S01]  /*6620*/  IMAD.IADD R0, R23, 0x1, R0 ;  /* 0x0000000117007824 */ /* 0x000fe200078e0200 */
[----:B------:R-:W-:Y:S02]  /*6630*/  LOP3.LUT R4, R4, 0x1, RZ, 0xc0, !PT ;  /* 0x0000000104047812 */ /* 0x000fe400078ec0ff */
[----:B------:R-:W1:Y:S01]  /*6640*/  @P5 SYNCS.PHASECHK.TRANS64.TRYWAIT P3, [R2+URZ+0xc0], R7 ;  /* 0x0000c007020055a7 */ /* 0x000e6200080611ff */
[----:B------:R-:W-:Y:S01]  /*6650*/  P2R R75, PR, RZ, 0x20 ;  /* 0x00000020ff4b7803 */ /* 0x000fe20000000000 */
[----:B------:R-:W-:Y:S01]  /*6660*/  IMAD R25, R25, 0x100000, R0 ;  /* 0x0010000019197824 */ /* 0x000fe200078e0200 */
[----:B------:R-:W-:Y:S04]  /*6670*/  ISETP.NE.U32.AND P0, PT, R4, 0x1, PT ;  /* 0x000000010400780c */ /* 0x000fe80003f05070 */
[----:B------:R-:W-:Y:S01]  /*6680*/  P2R R79, PR, RZ, 0x1 ;  /* 0x00000001ff4f7803 */ /* 0x000fe20000000000 */
[----:B------:R2:W4:Y:S01]  /*6690*/  SYNCS.PHASECHK.TRANS64.TRYWAIT P2, [R76+URZ+0x120], R3 ;  /* 0x000120034c0075a7 */ /* 0x00052200080411ff */
[----:B-1----:R-:W-:Y:S01]  /*66a0*/  @P5 SEL R34, RZ, 0x1, !P3 ;  /* 0x00000001ff225807 */ /* 0x002fe20005800000 */
[----:B--2---:R-:W-:Y:S06]  /*66b0*/  @!P5 BRA `(.L_x_103) ;  /* 0x000000000090d947 */ /* 0x004fec0003800000 */
[----:B------:R-:W-:Y:S01]  /*66c0*/  HFMA2 R47, -RZ, RZ, 0, 0 ;  /* 0x00000000ff2f7431 */ /* 0x000fe200000001ff */
[----:B------:R-:W-:Y:S01]  /*66d0*/  ISETP.NE.AND P0, PT, R34, RZ, PT ;  /* 0x000000ff2200720c */ /* 0x000fe20003f05270 */
[----:B------:R-:W-:Y:S01]  /*66e0*/  IMAD.U32 R5, RZ, RZ, UR46 ;  /* 0x0000002eff057e24 */ /* 0x000fe2000f8e00ff */
[----:B------:R-:W-:Y:S11]  /*66f0*/  BSSY B0, `(.L_x_104) ;  /* 0x0000005000007945 */ /* 0x000ff60003800000 */
[----:B------:R-:W-:Y:S05]  /*6700*/  @P0 BRA `(.L_x_105) ;  /* 0x00000000000c0947 */ /* 0x000fea0003800000 */
[----:B------:R-:W-:Y:S04]  /*6710*/  SHF.L.U32 R7, R32, 0x1f, RZ ;  /* 0x0000001f20077819 */ /* 0x000fe800000006ff */
[----:B------:R-:W1:Y:S02]  /*6720*/  SYNCS.PHASECHK.TRANS64.TRYWAIT P0, [R2+URZ+0xc0], R7 ;  /* 0x0000c007020075a7 */ /* 0x000e6400080011ff */
[----:B-1----:R-:W-:Y:S05]  /*6730*/  @!P0 BRA `(.L_x_106) ;  /* 0x0000002400148947 */ /* 0x002fea0003800000 */
.L_x_105:
[----:B------:R-:W-:Y:S05]  /*6740*/  BSYNC B0 ;  /* 0x0000000000007941 */ /* 0x000fea0003800000 */
.L_x_104:
[----:B------:R-:W-:Y:S01]  /*6750*/  ISETP.NE.AND P0, PT, R79, RZ, PT ;  /* 0x000000ff4f00720c */ /* 0x000fe20003f05270 */
[----:B------:R-:W-:Y:S01]  /*6760*/  IMAD.MOV.U32 R46, RZ, RZ, RZ ;  /* 0x000000ffff2e7224 */ /* 0x000fe200078e00ff */
[----:B------:R-:W-:Y:S02]  /*6770*/  CS2R R44, SRZ ;  /* 0x00000000002c7805 */ /* 0x000fe4000001ff00 */
[----:B------:R-:W-:Y:S02]  /*6780*/  CS2R R50, SRZ ;  /* 0x0000000000327805 */ /* 0x000fe4000001ff00 */
[----:B------:R-:W-:Y:S02]  /*6790*/  CS2R R48, SRZ ;  /* 0x0000000000307805 */ /* 0x000fe4000001ff00 */
[----:B------:R-:W-:Y:S02]  /*67a0*/  CS2R R42, SRZ ;  /* 0x00000000002a7805 */ /* 0x000fe4000001ff00 */
[----:B------:R-:W-:Y:S02]  /*67b0*/  CS2R R40, SRZ ;  /* 0x0000000000287805 */ /* 0x000fe4000001ff00 */
[----:B------:R-:W-:Y:S02]  /*67c0*/  CS2R R38, SRZ ;  /* 0x0000000000267805 */ /* 0x000fe4000001ff00 */
[----:B------:R-:W-:Y:S01]  /*67d0*/  CS2R R36, SRZ ;  /* 0x0000000000247805 */ /* 0x000fe2000001ff00 */
[----:B------:R-:W-:Y:S01]  /*67e0*/  @P0 IMAD R5, R5, 0x800, R60 ;  /* 0x0000080005050824 */ /* 0x000fe200078e023c */
[----:B------:R-:W-:Y:S05]  /*67f0*/  @P0 WARPSYNC.ALL ;  /* 0x0000000000000948 */ /* 0x000fea0003800000 */
[----:B------:R-:W-:Y:S01]  /*6800*/  @P0 LEA R5, R5, UR44, 0x2 ;  /* 0x0000002c05050c11 */ /* 0x000fe2000f8e10ff */
[----:B------:R-:W-:Y:S04]  /*6810*/  UIADD3 UR4, UPT, UPT, UR46, 0x1, URZ ;  /* 0x000000012e047890 */ /* 0x000fe8000fffe0ff */
[----:B------:R2:W2:Y:S01]  /*6820*/  @P0 LDSM.16.M88.4 R48, [R5+0x400] ;  /* 0x000400000530083b */ /* 0x0004a20000000200 */
[----:B------:R-:W-:Y:S01]  /*6830*/  @P0 VIADD R0, R5, 0x400 ;  /* 0x0000040005000836 */ /* 0x000fe20000000000 */
[----:B------:R-:W-:Y:S01]  /*6840*/  UISETP.NE.AND UP0, UPT, UR4, 0x3, UPT ;  /* 0x000000030400788c */ /* 0x000fe2000bf05270 */
[C-C-:B-1----:R-:W-:Y:S02]  /*6850*/  @P0 IMAD R2, R70.reuse, 0x4, R5.reuse ;  /* 0x0000000446020824 */ /* 0x142fe400078e0205 */
[C---:B------:R-:W-:Y:S01]  /*6860*/  @P0 IMAD R7, R69.reuse, 0x4, R0 ;  /* 0x0000000445070824 */ /* 0x040fe200078e0200 */
[----:B------:R-:W-:Y:S01]  /*6870*/  USEL UR5, URZ, 0x1, UP0 ;  /* 0x00000001ff057887 */ /* 0x000fe20008000000 */
[----:B------:R-:W-:Y:S01]  /*6880*/  @P0 IMAD R0, R69, 0x4, R5 ;  /* 0x0000000445000824 */ /* 0x000fe200078e0205 */
[----:B------:R1:W1:Y:S01]  /*6890*/  @P0 LDSM.16.M88.4 R44, [R2+0x400] ;  /* 0x00040000022c083b */ /* 0x0002620000000200 */
[----:B------:R-:W-:Y:S01]  /*68a0*/  @P0 IMAD R4, R70, 0x4, R7 ;  /* 0x0000000446040824 */ /* 0x000fe200078e0207 */
[----:B------:R-:W-:Y:S02]  /*68b0*/  USEL UR4, UR4, URZ, UP0 ;  /* 0x000000ff04047287 */ /* 0x000fe40008000000 */
[----:B------:R1:W1:Y:S01]  /*68c0*/  @P0 LDSM.16.M88.4 R40, [R0+0x400] ;  /* 0x000400000028083b */ /* 0x0002620000000200 */
[----:B------:R-:W-:Y:S03]  /*68d0*/  LOP3.LUT R32, R32, UR5, RZ, 0x3c, !PT ;  /* 0x0000000520207c12 */ /* 0x000fe6000f8e3cff */
[----:B------:R1:W1:Y:S01]  /*68e0*/  @P0 LDSM.16.M88.4 R36, [R4] ;  /* 0x000000000424083b */ /* 0x0002620000000200 */
[----:B------:R-:W-:Y:S03]  /*68f0*/  IMAD.U32 R35, RZ, RZ, UR4 ;  /* 0x00000004ff237e24 */ /* 0x000fe6000f8e00ff */
.L_x_103:
[----:B------:R-:W-:Y:S05]  /*6900*/  BSYNC B1 ;  /* 0x0000000000017941 */ /* 0x000fea0003800000 */
.L_x_102:
[----:B--2---:R-:W-:Y:S04]  /*6910*/  SHF.R.U32.HI R5, RZ, 0x15, R25 ;  /* 0x00000015ff057819 */ /* 0x004fe80000011619 */
[----:B------:R-:W-:Y:S01]  /*6920*/  LOP3.LUT P0, RZ, R5, 0x3, R62, 0x48, !PT ;  /* 0x0000000305ff7812 */ /* 0x000fe2000780483e */
[----:B------:R-:W-:Y:S01]  /*6930*/  @!UPT UIADD3 URZ, UPT, UPT, URZ, URZ, URZ ;  /* 0x000000fffffff290 */ /* 0x000fe2000fffe0ff */
[----:B----4-:R-:W-:Y:S11]  /*6940*/  @P2 BRA `(.L_x_107) ;  /* 0x0000000000082947 */ /* 0x010ff60003800000 */
[----:B------:R-:W2:Y:S02]  /*6950*/  SYNCS.PHASECHK.TRANS64.TRYWAIT P1, [R76+URZ+0x120], R3 ;  /* 0x000120034c0075a7 */ /* 0x000ea400080211ff */
[----:B--2---:R-:W-:Y:S05]  /*6960*/  @!P1 BRA `(.L_x_108) ;  /* 0x00000020009c9947 */ /* 0x004fea0003800000 */
.L_x_107:
[----:B------:R-:W-:Y:S05]  /*6970*/  @!P0 BRA `(.L_x_109) ;  /* 0x0000000000408947 */ /* 0x000fea0003800000 */
[----:B------:R-:W4:Y:S01]  /*6980*/  LDCU.64 UR8, c[0x4][0x70] ;  /* 0x01000e00ff0877ac */ /* 0x000f220008000a00 */
[----:B--2---:R-:W-:Y:S01]  /*6990*/  MOV R3, 0x0 ;  /* 0x0000000000037802 */ /* 0x004fe20000000f00 */
[----:B------:R-:W-:Y:S02]  /*69a0*/  HFMA2 R12, -RZ, RZ, 0, 5.9604644775390625e-08 ;  /* 0x00000001ff0c7431 */ /* 0x000fe400000001ff */
[----:B------:R-:W-:Y:S02]  /*69b0*/  IMAD.MOV.U32 R8, RZ, RZ, 0x192 ;  /* 0x00000192ff087424 */ /* 0x000fe400078e00ff */
[----:B------:R-:W-:Y:S01]  /*69c0*/  IMAD.MOV.U32 R13, RZ, RZ, RZ ;  /* 0x000000ffff0d7224 */ /* 0x000fe200078e00ff */
[----:B------:R-:W2:Y:S01]  /*69d0*/  LDCU.64 UR6, c[0x4][0x78] ;  /* 0x01000f00ff0677ac */ /* 0x000ea20008000a00 */
[----:B-1----:R-:W1:Y:S01]  /*69e0*/  LDC.64 R2, c[0x4][R3] ;  /* 0x0100000003027b82 */ /* 0x002e620000000a00 */
[----:B------:R-:W5:Y:S01]  /*69f0*/  LDCU.64 UR4, c[0x4][0x10] ;  /* 0x01000200ff0477ac */ /* 0x000f620008000a00 */
[----:B----4-:R-:W-:Y:S01]  /*6a00*/  MOV R5, UR9 ;  /* 0x0000000900057c02 */ /* 0x010fe20008000f00 */
[----:B------:R-:W-:Y:S01]  /*6a10*/  IMAD.U32 R4, RZ, RZ, UR8 ;  /* 0x00000008ff047e24 */ /* 0x000fe2000f8e00ff */
[----:B--2---:R-:W-:Y:S01]  /*6a20*/  MOV R7, UR7 ;  /* 0x0000000700077c02 */ /* 0x004fe20008000f00 */
[----:B------:R-:W-:Y:S01]  /*6a30*/  IMAD.U32 R6, RZ, RZ, UR6 ;  /* 0x00000006ff067e24 */ /* 0x000fe2000f8e00ff */
[----:B-----5:R-:W-:Y:S01]  /*6a40*/  MOV R11, UR5 ;  /* 0x00000005000b7c02 */ /* 0x020fe20008000f00 */
[----:B------:R-:W-:Y:S02]  /*6a50*/  IMAD.U32 R10, RZ, RZ, UR4 ;  /* 0x00000004ff0a7e24 */ /* 0x000fe4000f8e00ff */
[----:B------:R-:W-:Y:S07]  /*6a60*/  LEPC R20, `(.L_x_109) ;  /* 0x000000001014794e */ /* 0x000fee0000000000 */
[----:B-1-3--:R-:W-:Y:S05]  /*6a70*/  CALL.ABS.NOINC R2 ;  /* 0x0000000002007343 */ /* 0x00afea0003c00000 */
.L_x_109:
[----:B------:R-:W-:Y:S01]  /*6a80*/  LOP3.LUT R20, R48, 0xffffe000, RZ, 0xc0, !PT ;  /* 0xffffe00030147812 */ /* 0x000fe200078ec0ff */
[----:B------:R-:W-:Y:S05]  /*6a90*/  WARPSYNC.ALL ;  /* 0x0000000000007948 */ /* 0x000fea0003800000 */
[----:B------:R-:W-:Y:S01]  /*6aa0*/  R2UR UR4, R25 ;  /* 0x00000000190472ca */ /* 0x000fe200000e0000 */
[----:B------:R-:W-:Y:S01]  /*6ab0*/  IMAD.SHL.U32 R78, R70, 0x4, RZ ;  /* 0x00000004464e7824 */ /* 0x000fe200078e00ff */
[----:B------:R-:W-:Y:S01]  /*6ac0*/  LOP3.LUT R21, R49, 0xffffe000, RZ, 0xc0, !PT ;  /* 0xffffe00031157812 */ /* 0x000fe200078ec0ff */
[----:B------:R-:W-:Y:S01]  /*6ad0*/  IMAD.U32 R77, RZ, RZ, UR46 ;  /* 0x0000002eff4d7e24 */ /* 0x000fe2000f8e00ff */
[----:B------:R-:W-:Y:S01]  /*6ae0*/  LOP3.LUT R26, R50, 0xffffe000, RZ, 0xc0, !PT ;  /* 0xffffe000321a7812 */ /* 0x000fe200078ec0ff */
[----:B------:R-:W-:Y:S01]  /*6af0*/  BSSY.RECONVERGENT B0, `(.L_x_110) ;  /* 0x000005a000007945 */ /* 0x000fe20003800200 */
[----:B-1----:R-:W-:Y:S01]  /*6b00*/  LOP3.LUT R33, R46, 0xffffe000, RZ, 0xc0, !PT ;  /* 0xffffe0002e217812 */ /* 0x002fe200078ec0ff */
[----:B------:R-:W-:Y:S01]  /*6b10*/  IMAD R80, R77, 0x800, R60 ;  /* 0x000008004d507824 */ /* 0x000fe200078e023c */
[----:B------:R-:W-:Y:S01]  /*6b20*/  ISETP.NE.AND P0, PT, R71, RZ, PT ;  /* 0x000000ff4700720c */ /* 0x000fe20003f05270 */
[----:B------:R-:W-:Y:S03]  /*6b30*/  IMAD.SHL.U32 R77, R69, 0x4, RZ ;  /* 0x00000004454d7824 */ /* 0x000fe600078e00ff */
[----:B------:R-:W-:Y:S01]  /*6b40*/  LEA R80, R80, UR44, 0x2 ;  /* 0x0000002c50507c11 */ /* 0x000fe2000f8e10ff */
[----:B------:R-:W3:Y:S03]  /*6b50*/  LDTM.16dp128bit.x8 R4, tmem[UR4] ;  /* 0x00000004000479ee */ /* 0x000ee60008180000 */
[C-C-:B------:R-:W-:Y:S02]  /*6b60*/  IADD3 R83, PT, PT, R78.reuse, 0x400, R80.reuse ;  /* 0x000004004e537810 */ /* 0x140fe40007ffe050 */
[----:B------:R-:W-:Y:S05]  /*6b70*/  IADD3 R81, PT, PT, R77, 0x400, R80 ;  /* 0x000004004d517810 */ /* 0x000fea0007ffe050 */
[----:B------:R-:W-:Y:S02]  /*6b80*/  IMAD.IADD R82, R78, 0x1, R81 ;  /* 0x000000014e527824 */ /* 0x000fe400078e0251 */
[C---:B---3--:R-:W-:Y:S01]  /*6b90*/  FMUL R0, R24.reuse, R4 ;  /* 0x0000000418007220 */ /* 0x048fe20000400000 */
[C---:B------:R-:W-:Y:S01]  /*6ba0*/  FMUL R2, R24.reuse, R5 ;  /* 0x0000000518027220 */ /* 0x040fe20000400000 */
[C---:B--2---:R-:W-:Y:S01]  /*6bb0*/  FMUL R3, R24.reuse, R6 ;  /* 0x0000000618037220 */ /* 0x044fe20000400000 */
[----:B------:R-:W-:Y:S01]  /*6bc0*/  FMUL R7, R24, R7 ;  /* 0x0000000718077220 */ /* 0x000fe20000400000 */
[----:B------:R-:W-:Y:S01]  /*6bd0*/  FFMA R28, R27, R20, R0 ;  /* 0x000000141b1c7223 */ /* 0x000fe20000000000 */
[----:B------:R-:W-:Y:S01]  /*6be0*/  LOP3.LUT R20, R51, 0xffffe000, RZ, 0xc0, !PT ;  /* 0xffffe00033147812 */ /* 0x000fe200078ec0ff */
[C---:B------:R-:W-:Y:S01]  /*6bf0*/  FFMA R29, R27.reuse, R21, R2 ;  /* 0x000000151b1d7223 */ /* 0x040fe20000000002 */
[----:B------:R-:W-:Y:S01]  /*6c00*/  LOP3.LUT R21, R44, 0xffffe000, RZ, 0xc0, !PT ;  /* 0xffffe0002c157812 */ /* 0x000fe200078ec0ff */
[----:B------:R-:W-:Y:S01]  /*6c10*/  FFMA R30, R27, R26, R3 ;  /* 0x0000001a1b1e7223 */ /* 0x000fe20000000003 */
[----:B------:R-:W-:Y:S01]  /*6c20*/  LOP3.LUT R26, R45, 0xffffe000, RZ, 0xc0, !PT ;  /* 0xffffe0002d1a7812 */ /* 0x000fe200078ec0ff */
[C---:B------:R-:W-:Y:S01]  /*6c30*/  FMUL R4, R24.reuse, R8 ;  /* 0x0000000818047220 */ /* 0x040fe20000400000 */
[----:B------:R-:W-:Y:S01]  /*6c40*/  F2FP.TF32.F32.PACK_B R28, R28 ;  /* 0x0000001cff1c723e */ /* 0x000fe200024050ff */
[----:B------:R-:W-:Y:S01]  /*6c50*/  FFMA R31, R27, R20, R7 ;  /* 0x000000141b1f7223 */ /* 0x000fe20000000007 */
[----:B------:R-:W-:Y:S01]  /*6c60*/  LOP3.LUT R20, R47, 0xffffe000, RZ, 0xc0, !PT ;  /* 0xffffe0002f147812 */ /* 0x000fe200078ec0ff */
[C---:B------:R-:W-:Y:S01]  /*6c70*/  FMUL R5, R24.reuse, R9 ;  /* 0x0000000918057220 */ /* 0x040fe20000400000 */
[----:B------:R-:W-:Y:S01]  /*6c80*/  F2FP.TF32.F32.PACK_B R29, R29 ;  /* 0x0000001dff1d723e */ /* 0x000fe200024050ff */
[C---:B------:R-:W-:Y:S01]  /*6c90*/  FMUL R6, R24.reuse, R10 ;  /* 0x0000000a18067220 */ /* 0x040fe20000400000 */
[----:B------:R-:W-:Y:S01]  /*6ca0*/  F2FP.TF32.F32.PACK_B R30, R30 ;  /* 0x0000001eff1e723e */ /* 0x000fe200024050ff */
[----:B------:R-:W-:Y:S01]  /*6cb0*/  FMUL R11, R24, R11 ;  /* 0x0000000b180b7220 */ /* 0x000fe20000400000 */
[----:B------:R-:W-:Y:S01]  /*6cc0*/  F2FP.TF32.F32.PACK_B R31, R31 ;  /* 0x0000001fff1f723e */ /* 0x000fe200024050ff */
[C---:B------:R-:W-:Y:S01]  /*6cd0*/  FFMA R4, R27.reuse, R21, R4 ;  /* 0x000000151b047223 */ /* 0x040fe20000000004 */
[----:B------:R-:W-:Y:S01]  /*6ce0*/  LOP3.LUT R21, R40, 0xffffe000, RZ, 0xc0, !PT ;  /* 0xffffe00028157812 */ /* 0x000fe200078ec0ff */
[----:B------:R-:W-:Y:S01]  /*6cf0*/  FFMA R5, R27, R26, R5 ;  /* 0x0000001a1b057223 */ /* 0x000fe20000000005 */
[----:B------:R-:W-:Y:S01]  /*6d00*/  LOP3.LUT R26, R43, 0xffffe000, RZ, 0xc0, !PT ;  /* 0xffffe0002b1a7812 */ /* 0x000fe200078ec0ff */
[C---:B------:R-:W-:Y:S01]  /*6d10*/  FFMA R6, R27.reuse, R33, R6 ;  /* 0x000000211b067223 */ /* 0x040fe20000000006 */
[----:B------:R-:W-:Y:S01]  /*6d20*/  LOP3.LUT R33, R42, 0xffffe000, RZ, 0xc0, !PT ;  /* 0xffffe0002a217812 */ /* 0x000fe200078ec0ff */
[C---:B------:R-:W-:Y:S01]  /*6d30*/  FMUL R8, R24.reuse, R12 ;  /* 0x0000000c18087220 */ /* 0x040fe20000400000 */
[----:B------:R-:W-:Y:S01]  /*6d40*/  F2FP.TF32.F32.PACK_B R4, R4 ;  /* 0x00000004ff04723e */ /* 0x000fe200024050ff */
[----:B------:R-:W-:Y:S01]  /*6d50*/  FFMA R7, R27, R20, R11 ;  /* 0x000000141b077223 */ /* 0x000fe2000000000b */
[----:B------:R-:W-:Y:S01]  /*6d60*/  LOP3.LUT R20, R41, 0xffffe000, RZ, 0xc0, !PT ;  /* 0xffffe00029147812 */ /* 0x000fe200078ec0ff */
[----:B------:R-:W-:Y:S01]  /*6d70*/  FMUL R9, R24, R13 ;  /* 0x0000000d18097220 */ /* 0x000fe20000400000 */
[----:B------:R-:W-:Y:S01]  /*6d80*/  F2FP.TF32.F32.PACK_B R5, R5 ;  /* 0x00000005ff05723e */ /* 0x000fe200024050ff */
[----:B------:R1:W-:Y:S01]  /*6d90*/  STSM.16.M88.4 [R80+0x400], R28 ;  /* 0x0004001c50007844 */ /* 0x0003e20000000200 */
[----:B------:R-:W-:Y:S01]  /*6da0*/  F2FP.TF32.F32.PACK_B R6, R6 ;  /* 0x00000006ff06723e */ /* 0x000fe200024050ff */
[C---:B------:R-:W-:Y:S01]  /*6db0*/  FFMA R8, R27.reuse, R21, R8 ;  /* 0x000000151b087223 */ /* 0x040fe20000000008 */
[----:B------:R-:W-:Y:S01]  /*6dc0*/  LOP3.LUT R21, R36, 0xffffe000, RZ, 0xc0, !PT ;  /* 0xffffe00024157812 */ /* 0x000fe200078ec0ff */
[C---:B------:R-:W-:Y:S01]  /*6dd0*/  FMUL R10, R24.reuse, R14 ;  /* 0x0000000e180a7220 */ /* 0x040fe20000400000 */
[C---:B------:R-:W-:Y:S01]  /*6de0*/  FMUL R15, R24.reuse, R15 ;  /* 0x0000000f180f7220 */ /* 0x040fe20000400000 */
[C---:B------:R-:W-:Y:S01]  /*6df0*/  FMUL R12, R24.reuse, R16 ;  /* 0x00000010180c7220 */ /* 0x040fe20000400000 */
[C---:B------:R-:W-:Y:S01]  /*6e00*/  FFMA R9, R27.reuse, R20, R9 ;  /* 0x000000141b097223 */ /* 0x040fe20000000009 */
[C---:B------:R-:W-:Y:S01]  /*6e10*/  FFMA R10, R27.reuse, R33, R10 ;  /* 0x000000211b0a7223 */ /* 0x040fe2000000000a */
[C---:B------:R-:W-:Y:S01]  /*6e20*/  FFMA R11, R27.reuse, R26, R15 ;  /* 0x0000001a1b0b7223 */ /* 0x040fe2000000000f */
[----:B------:R-:W-:Y:S01]  /*6e30*/  FFMA R12, R27, R21, R12 ;  /* 0x000000151b0c7223 */ /* 0x000fe2000000000c */
[----:B------:R-:W-:Y:S01]  /*6e40*/  LOP3.LUT R20, R37, 0xffffe000, RZ, 0xc0, !PT ;  /* 0xffffe00025147812 */ /* 0x000fe200078ec0ff */
[----:B------:R-:W-:Y:S01]  /*6e50*/  FMUL R13, R24, R17 ;  /* 0x00000011180d7220 */ /* 0x000fe20000400000 */
[----:B------:R-:W-:Y:S01]  /*6e60*/  LOP3.LUT R21, R38, 0xffffe000, RZ, 0xc0, !PT ;  /* 0xffffe00026157812 */ /* 0x000fe200078ec0ff */
[C---:B------:R-:W-:Y:S01]  /*6e70*/  FMUL R14, R24.reuse, R18 ;  /* 0x00000012180e7220 */ /* 0x040fe20000400000 */
[----:B------:R-:W-:Y:S01]  /*6e80*/  LOP3.LUT R26, R39, 0xffffe000, RZ, 0xc0, !PT ;  /* 0xffffe000271a7812 */ /* 0x000fe200078ec0ff */
[----:B------:R-:W-:Y:S01]  /*6e90*/  FMUL R19, R24, R19 ;  /* 0x0000001318137220 */ /* 0x000fe20000400000 */
[----:B------:R-:W-:Y:S01]  /*6ea0*/  F2FP.TF32.F32.PACK_B R7, R7 ;  /* 0x00000007ff07723e */ /* 0x000fe200024050ff */
[C---:B------:R-:W-:Y:S01]  /*6eb0*/  FFMA R13, R27.reuse, R20, R13 ;  /* 0x000000141b0d7223 */ /* 0x040fe2000000000d */
[C---:B------:R-:W-:Y:S01]  /*6ec0*/  FFMA R14, R27.reuse, R21, R14 ;  /* 0x000000151b0e7223 */ /* 0x040fe2000000000e */
[----:B------:R-:W-:Y:S01]  /*6ed0*/  FFMA R15, R27, R26, R19 ;  /* 0x0000001a1b0f7223 */ /* 0x000fe20000000013 */
[----:B------:R-:W-:Y:S01]  /*6ee0*/  F2FP.TF32.F32.PACK_B R8, R8 ;  /* 0x00000008ff08723e */ /* 0x000fe200024050ff */
[----:B------:R1:W-:Y:S01]  /*6ef0*/  STSM.16.M88.4 [R83], R4 ;  /* 0x0000000453007844 */ /* 0x0003e20000000200 */
[----:B------:R-:W-:Y:S02]  /*6f00*/  F2FP.TF32.F32.PACK_B R9, R9 ;  /* 0x00000009ff09723e */ /* 0x000fe400024050ff */
[----:B------:R-:W-:Y:S02]  /*6f10*/  F2FP.TF32.F32.PACK_B R10, R10 ;  /* 0x0000000aff0a723e */ /* 0x000fe400024050ff */
[----:B------:R-:W-:Y:S02]  /*6f20*/  F2FP.TF32.F32.PACK_B R11, R11 ;  /* 0x0000000bff0b723e */ /* 0x000fe400024050ff */
[----:B------:R-:W-:Y:S02]  /*6f30*/  F2FP.TF32.F32.PACK_B R12, R12 ;  /* 0x0000000cff0c723e */ /* 0x000fe400024050ff */
[----:B------:R-:W-:Y:S01]  /*6f40*/  F2FP.TF32.F32.PACK_B R13, R13 ;  /* 0x0000000dff0d723e */ /* 0x000fe200024050ff */
[----:B------:R1:W-:Y:S01]  /*6f50*/  STSM.16.M88.4 [R81], R8 ;  /* 0x0000000851007844 */ /* 0x0003e20000000200 */
[----:B------:R-:W-:Y:S02]  /*6f60*/  F2FP.TF32.F32.PACK_B R14, R14 ;  /* 0x0000000eff0e723e */ /* 0x000fe400024050ff */
[----:B------:R-:W-:Y:S05]  /*6f70*/  F2FP.TF32.F32.PACK_B R15, R15 ;  /* 0x0000000fff0f723e */ /* 0x000fea00024050ff */
[----:B------:R1:W-:Y:S01]  /*6f80*/  STSM.16.M88.4 [R82], R12 ;  /* 0x0000000c52007844 */ /* 0x0003e20000000200 */
[----:B------:R-:W-:Y:S01]  /*6f90*/  @!PT LDS RZ, [RZ] ;  /* 0x00000000fffff984 */ /* 0x000fe20000000800 */
[----:B------:R-:W-:Y:S01]  /*6fa0*/  @!PT LDS RZ, [RZ] ;  /* 0x00000000fffff984 */ /* 0x000fe20000000800 */
[----:B------:R-:W-:Y:S01]  /*6fb0*/  @!PT LDS RZ, [RZ] ;  /* 0x00000000fffff984 */ /* 0x000fe20000000800 */
[----:B------:R-:W-:Y:S01]  /*6fc0*/  @!PT LDS RZ, [RZ] ;  /* 0x00000000fffff984 */ /* 0x000fe20000000800 */
[----:B------:R2:W-:Y:S07]  /*6fd0*/  MEMBAR.ALL.CTA ;  /* 0x0000000000007992 */ /* 0x0005ee0000008000 */
[----:B--2---:R-:W2:Y:S02]  /*6fe0*/  FENCE.VIEW.ASYNC.S ;  /* 0x00000000000073c6 */ /* 0x004ea40000000000 */
[----:B--2---:R-:W-:Y:S06]  /*6ff0*/  BAR.SYNC.DEFER_BLOCKING 0x1, 0x80 ;  /* 0x0042000000007b1d */ /* 0x004fec0000010000 */
[----:B------:R-:W-:Y:S05]  /*7000*/  @P0 BRA `(.L_x_111) ;  /* 0x0000000000200947 */ /* 0x000fea0003800000 */
[----:B------:R-:W2:Y:S01]  /*7010*/  LDCU.64 UR6, c[0x0][0x348] ;  /* 0x00006900ff0677ac */ /* 0x000ea20008000a00 */
[----:B------:R-:W-:Y:S01]  /*7020*/  ULEA UR5, UR46, UR44, 0xd ;  /* 0x0000002c2e057291 */ /* 0x000fe2000f8e68ff */
[----:B------:R-:W-:Y:S03]  /*7030*/  UMOV UR51, UR36 ;  /* 0x0000002400337c82 */ /* 0x000fe60008000000 */
[----:B------:R-:W-:Y:S02]  /*7040*/  UIADD3 UR48, UPT, UPT, UR5, 0x400, URZ ;  /* 0x0000040005307890 */ /* 0x000fe4000fffe0ff */
[----:B--2---:R-:W-:Y:S04]  /*7050*/  UIADD3 UR4, UP0, UPT, UR6, 0x680, URZ ;  /* 0x0000068006047890 */ /* 0x004fe8000ff1e0ff */
[----:B------:R-:W-:Y:S09]  /*7060*/  UIADD3.X UR5, UPT, UPT, URZ, UR7, URZ, UP0, !UPT ;  /* 0x00000007ff057290 */ /* 0x000ff200087fe4ff */
[----:B------:R2:W-:Y:S02]  /*7070*/  UTMASTG.3D [UR48], [UR4] ;  /* 0x00000030040073b5 */ /* 0x0005e40008010000 */
[----:B--2---:R0:W-:Y:S02]  /*7080*/  UTMACMDFLUSH ;  /* 0x00000000000079b7 */ /* 0x0041e40000000000 */
.L_x_111:
[----:B------:R-:W-:Y:S05]  /*7090*/  BSYNC.RECONVERGENT B0 ;  /* 0x0000000000007941 */ /* 0x000fea0003800200 */
.L_x_110:
[----:B------:R-:W-:Y:S01]  /*70a0*/  UIADD3 UR47, UPT, UPT, UR46, 0x1, URZ ;  /* 0x000000012e2f7890 */ /* 0x000fe2000fffe0ff */
[----:B------:R-:W-:Y:S03]  /*70b0*/  BSSY.RECONVERGENT B0, `(.L_x_112) ;  /* 0x0000005000007945 */ /* 0x000fe60003800200 */
[----:B------:R-:W-:Y:S04]  /*70c0*/  UISETP.NE.AND UP0, UPT, UR47, 0x3, UPT ;  /* 0x000000032f00788c */ /* 0x000fe8000bf05270 */
[----:B------:R-:W-:Y:S01]  /*70d0*/  USEL UR45, UR47, URZ, UP0 ;  /* 0x000000ff2f2d7287 */ /* 0x000fe20008000000 */
[----:B------:R-:W-:Y:S11]  /*70e0*/  @P0 BRA `(.L_x_113) ;  /* 0x0000000000040947 */ /* 0x000ff60003800000 */
[----:B------:R-:W-:Y:S04]  /*70f0*/  DEPBAR.LE SB0, 0x1 ;  /* 0x000080400000791a */ /* 0x000fe80000000000 */
.L_x_113:
[----:B------:R-:W-:Y:S05]  /*7100*/  BSYNC.RECONVERGENT B0 ;  /* 0x0000000000007941 */ /* 0x000fea0003800200 */
.L_x_112:
[----:B------:R-:W-:Y:S01]  /*7110*/  BAR.SYNC.DEFER_BLOCKING 0x1, 0x80 ;  /* 0x0042000000007b1d */ /* 0x000fe20000010000 */
[----:B------:R-:W-:Y:S01]  /*7120*/  ISETP.NE.AND P1, PT, R75, RZ, PT ;  /* 0x000000ff4b00720c */ /* 0x000fe20003f25270 */
[----:B------:R-:W-:Y:S01]  /*7130*/  UISETP.NE.AND UP0, UPT, UR53, URZ, UPT ;  /* 0x000000ff3500728c */ /* 0x000fe2000bf05270 */
[----:B------:R-:W-:Y:S11]  /*7140*/  LEA R2, R35, UR44, 0x3 ;  /* 0x0000002c23027c11 */ /* 0x000ff6000f8e18ff */
[----:B------:R-:W-:Y:S01]  /*7150*/  @P1 SHF.L.U32 R3, R32, 0x1f, RZ ;  /* 0x0000001f20031819 */ /* 0x000fe200000006ff */
[----:B------:R-:W-:Y:S06]  /*7160*/  BRA.U !UP0, `(.L_x_114) ;  /* 0x0000000108247547 */ /* 0x000fec000b800000 */
[----:B-1----:R-:W-:Y:S01]  /*7170*/  IMAD.U32 R5, RZ, RZ, UR52 ;  /* 0x00000034ff057e24 */ /* 0x002fe2000f8e00ff */
[----:B------:R-:W-:Y:S01]  /*7180*/  MOV R0, UR54 ;  /* 0x0000003600007c02 */ /* 0x000fe20008000f00 */
[----:B------:R-:W-:Y:S03]  /*7190*/  UIADD3 UR4, UPT, UPT, UR52, 0x1, URZ ;  /* 0x0000000134047890 */ /* 0x000fe6000fffe0ff */
[----:B------:R-:W-:Y:S01]  /*71a0*/  @P1 LEA R5, R5, UR44, 0x3 ;  /* 0x0000002c05051c11 */ /* 0x000fe2000f8e18ff */
[----:B------:R-:W-:Y:S04]  /*71b0*/  UISETP.NE.AND UP0, UPT, UR4, 0x3, UPT ;  /* 0x000000030400788c */ /* 0x000fe8000bf05270 */
[----:B------:R-:W-:Y:S01]  /*71c0*/  @P1 VIADD R5, R5, 0xd8 ;  /* 0x000000d805051836 */ /* 0x000fe20000000000 */
[----:B------:R-:W-:Y:S04]  /*71d0*/  USEL UR52, UR4, URZ, UP0 ;  /* 0x000000ff04347287 */ /* 0x000fe80008000000 */
[----:B------:R-:W-:Y:S04]  /*71e0*/  @P1 PRMT R0, R0, 0x654, R5 ;  /* 0x0000065400001816 */ /* 0x000fe80000000005 */
[----:B------:R2:W-:Y:S04]  /*71f0*/  @P1 SYNCS.ARRIVE.TRANS64.RED.A1T0 RZ, [R0+URZ], RZ ;  /* 0x000000ff00ff19a7 */ /* 0x0005e800081004ff */
.L_x_114:
[----:B------:R-:W3:Y:S01]  /*7200*/  @P1 SYNCS.PHASECHK.TRANS64.TRYWAIT P0, [R2+URZ+0xc0], R3 ;  /* 0x0000c003020015a7 */ /* 0x000ee200080011ff */
[----:B------:R-:W-:Y:S01]  /*7210*/  BSSY B1, `(.L_x_115) ;  /* 0x0000017000017945 */ /* 0x000fe20003800000 */
[----:B---3--:R-:W-:Y:S03]  /*7220*/  @P1 SEL R34, RZ, 0x1, !P0 ;  /* 0x00000001ff221807 */ /* 0x008fe60004000000 */
[----:B------:R-:W-:Y:S05]  /*7230*/  @!P1 BRA `(.L_x_116) ;  /* 0x0000000000509947 */ /* 0x000fea0003800000 */
[----:B------:R-:W-:Y:S01]  /*7240*/  ISETP.NE.AND P1, PT, R79, RZ, PT ;  /* 0x000000ff4f00720c */ /* 0x000fe20003f25270 */
[----:B------:R-:W-:Y:S01]  /*7250*/  BSSY B0, `(.L_x_117) ;  /* 0x000000a000007945 */ /* 0x000fe20003800000 */
[----:B------:R-:W-:Y:S11]  /*7260*/  ISETP.NE.AND P0, PT, R34, RZ, PT ;  /* 0x000000ff2200720c */ /* 0x000ff60003f05270 */
[----:B-1----:R-:W-:Y:S05]  /*7270*/  @P1 IMAD R4, R35, 0x800, R60 ;  /* 0x0000080023041824 */ /* 0x002fea00078e023c */
[----:B------:R-:W-:Y:S05]  /*7280*/  @P1 LEA R4, R4, UR44, 0x2 ;  /* 0x0000002c04041c11 */ /* 0x000fea000f8e10ff */
[--C-:B------:R-:W-:Y:S02]  /*7290*/  @P1 IMAD.IADD R3, R77, 0x1, R4.reuse ;  /* 0x000000014d031824 */ /* 0x100fe400078e0204 */
[----:B--2---:R-:W-:Y:S01]  /*72a0*/  @P1 IMAD.IADD R0, R78, 0x1, R4 ;  /* 0x000000014e001824 */ /* 0x004fe200078e0204 */
[----:B------:R-:W-:Y:S06]  /*72b0*/  @P0 BRA `(.L_x_118) ;  /* 0x00000000000c0947 */ /* 0x000fec0003800000 */
[----:B------:R-:W-:Y:S04]  /*72c0*/  SHF.L.U32 R5, R32, 0x1f, RZ ;  /* 0x0000001f20057819 */ /* 0x000fe800000006ff */
[----:B------:R-:W1:Y:S02]  /*72d0*/  SYNCS.PHASECHK.TRANS64.TRYWAIT P0, [R2+URZ+0xc0], R5 ;  /* 0x0000c005020075a7 */ /* 0x000e6400080011ff */
[----:B-1----:R-:W-:Y:S05]  /*72e0*/  @!P0 BRA `(.L_x_119) ;  /* 0x0000001800508947 */ /* 0x002fea0003800000 */
.L_x_118:
[----:B------:R-:W-:Y:S05]  /*72f0*/  BSYNC B0 ;  /* 0x0000000000007941 */ /* 0x000fea0003800000 */
.L_x_117:
[----:B------:R-:W-:Y:S11]  /*7300*/  ISETP.NE.AND P0, PT, R79, RZ, PT ;  /* 0x000000ff4f00720c */ /* 0x000ff60003f05270 */
[----:B------:R-:W-:Y:S02]  /*7310*/  @!UPT UIADD3 URZ, UPT, UPT, URZ, URZ, URZ ;  /* 0x000000fffffff290 */ /* 0x000fe4000fffe0ff */
[----:B-1----:R-:W-:Y:S01]  /*7320*/  @P0 IADD3 R2, PT, PT, R78, R3, RZ ;  /* 0x000000034e020210 */ /* 0x002fe20007ffe0ff */
[----:B------:R-:W-:Y:S05]  /*7330*/  @P0 WARPSYNC.ALL ;  /* 0x0000000000000948 */ /* 0x000fea0003800000 */
[----:B------:R3:W4:Y:S04]  /*7340*/  @P0 LDSM.16.M88.4 R48, [R4+0x400] ;  /* 0x000400000430083b */ /* 0x0007280000000200 */
[----:B------:R3:W1:Y:S04]  /*7350*/  @P0 LDSM.16.M88.4 R44, [R0+0x400] ;  /* 0x00040000002c083b */ /* 0x0006680000000200 */
[----:B------:R3:W2:Y:S04]  /*7360*/  @P0 LDSM.16.M88.4 R40, [R3+0x400] ;  /* 0x000400000328083b */ /* 0x0006a80000000200 */
[----:B------:R3:W1:Y:S02]  /*7370*/  @P0 LDSM.16.M88.4 R36, [R2+0x400] ;  /* 0x000400000224083b */ /* 0x0006640000000200 */
.L_x_116:
[----:B------:R-:W-:Y:S05]  /*7380*/  BSYNC B1 ;  /* 0x0000000000017941 */ /* 0x000fea0003800000 */
.L_x_115:
[----:B---3--:R-:W-:Y:S05]  /*7390*/  VIADD R3, R25, 0x20 ;  /* 0x0000002019037836 */ /* 0x008fea0000000000 */
[----:B------:R-:W-:Y:S04]  /*73a0*/  SHF.R.U32.HI R3, RZ, 0x15, R3 ;  /* 0x00000015ff037819 */ /* 0x000fe80000011603 */
[----:B------:R-:W-:Y:S11]  /*73b0*/  LOP3.LUT P0, RZ, R3, 0x3, R62, 0x48, !PT ;  /* 0x0000000303ff7812 */ /* 0x000ff6000780483e */
[----:B------:R-:W-:Y:S02]  /*73c0*/  @!UPT UIADD3 URZ, UPT, UPT, URZ, URZ, URZ ;  /* 0x000000fffffff290 */ /* 0x000fe4000fffe0ff */
[----:B------:R-:W-:Y:S05]  /*73d0*/  @!P0 BRA `(.L_x_120) ;  /* 0x0000000000408947 */ /* 0x000fea0003800000 */
[----:B------:R-:W3:Y:S01]  /*73e0*/  LDCU.64 UR8, c[0x4][0x70] ;  /* 0x01000e00ff0877ac */ /* 0x000ee20008000a00 */
[----:B------:R-:W-:Y:S01]  /*73f0*/  MOV R3, 0x0 ;  /* 0x0000000000037802 */ /* 0x000fe20000000f00 */
[----:B-1----:R-:W-:Y:S02]  /*7400*/  HFMA2 R12, -RZ, RZ, 0, 5.9604644775390625e-08 ;  /* 0x00000001ff0c7431 */ /* 0x002fe400000001ff */
[----:B------:R-:W-:Y:S02]  /*7410*/  IMAD.MOV.U32 R8, RZ, RZ, 0x192 ;  /* 0x00000192ff087424 */ /* 0x000fe400078e00ff */
[----:B------:R-:W-:Y:S01]  /*7420*/  IMAD.MOV.U32 R13, RZ, RZ, RZ ;  /* 0x000000ffff0d7224 */ /* 0x000fe200078e00ff */
[----:B------:R-:W1:Y:S01]  /*7430*/  LDCU.64 UR6, c[0x4][0x78] ;  /* 0x01000f00ff0677ac */ /* 0x000e620008000a00 */
[----:B------:R-:W2:Y:S01]  /*7440*/  LDC.64 R2, c[0x4][R3] ;  /* 0x0100000003027b82 */ /* 0x000ea20000000a00 */
[----:B------:R-:W5:Y:S01]  /*7450*/  LDCU.64 UR4, c[0x4][0x10] ;  /* 0x01000200ff0477ac */ /* 0x000f620008000a00 */
[----:B---3--:R-:W-:Y:S01]  /*7460*/  MOV R5, UR9 ;  /* 0x0000000900057c02 */ /* 0x008fe20008000f00 */
[----:B------:R-:W-:Y:S01]  /*7470*/  IMAD.U32 R4, RZ, RZ, UR8 ;  /* 0x00000008ff047e24 */ /* 0x000fe2000f8e00ff */
[----:B-1----:R-:W-:Y:S01]  /*7480*/  MOV R7, UR7 ;  /* 0x0000000700077c02 */ /* 0x002fe20008000f00 */
[----:B------:R-:W-:Y:S01]  /*7490*/  IMAD.U32 R6, RZ, RZ, UR6 ;  /* 0x00000006ff067e24 */ /* 0x000fe2000f8e00ff */
[----:B-----5:R-:W-:Y:S01]  /*74a0*/  MOV R11, UR5 ;  /* 0x00000005000b7c02 */ /* 0x020fe20008000f00 */
[----:B------:R-:W-:Y:S02]  /*74b0*/  IMAD.U32 R10, RZ, RZ, UR4 ;  /* 0x00000004ff0a7e24 */ /* 0x000fe4000f8e00ff */
[----:B------:R-:W-:Y:S07]  /*74c0*/  LEPC R20, `(.L_x_120) ;  /* 0x000000001014794e */ /* 0x000fee0000000000 */
[----:B--2-4-:R-:W-:Y:S05]  /*74d0*/  CALL.ABS.NOINC R2 ;  /* 0x0000000002007343 */ /* 0x014fea0003c00000 */
.L_x_120:
[----:B------:R-:W-:Y:S01]  /*74e0*/  ISETP.NE.AND P0, PT, R71, RZ, PT ;  /* 0x000000ff4700720c */ /* 0x000fe20003f05270 */
[----:B------:R-:W-:Y:S05]  /*74f0*/  WARPSYNC.ALL ;  /* 0x0000000000007948 */ /* 0x000fea0003800000 */
[----:B------:R-:W-:Y:S01]  /*7500*/  R2UR UR4, R25 ;  /* 0x00000000190472ca */ /* 0x000fe200000e0000 */
[----:B------:R-:W-:Y:S01]  /*7510*/  IMAD.U32 R79, RZ, RZ, UR45 ;  /* 0x0000002dff4f7e24 */ /* 0x000fe2000f8e00ff */
[----:B--2-4-:R-:W-:Y:S01]  /*7520*/  LOP3.LUT R0, R48, 0xffffe000, RZ, 0xc0, !PT ;  /* 0xffffe00030007812 */ /* 0x014fe200078ec0ff */
[----:B------:R-:W-:Y:S01]  /*7530*/  BSSY.RECONVERGENT B0, `(.L_x_121) ;  /* 0x0000061000007945 */ /* 0x000fe20003800200 */
[----:B------:R-:W-:Y:S01]  /*7540*/  LOP3.LUT R2, R49, 0xffffe000, RZ, 0xc0, !PT ;  /* 0xffffe00031027812 */ /* 0x000fe200078ec0ff */
[----:B------:R-:W-:Y:S01]  /*7550*/  IMAD R79, R79, 0x800, R60 ;  /* 0x000008004f4f7824 */ /* 0x000fe200078e023c */
[----:B------:R-:W-:Y:S02]  /*7560*/  LOP3.LUT R3, R50, 0xffffe000, RZ, 0xc0, !PT ;  /* 0xffffe00032037812 */ /* 0x000fe400078ec0ff */
[----:B------:R-:W-:Y:S02]  /*7570*/  LOP3.LUT R20, R51, 0xffffe000, RZ, 0xc0, !PT ;  /* 0xffffe00033147812 */ /* 0x000fe400078ec0ff */
[----:B-1----:R-:W-:Y:S02]  /*7580*/  LOP3.LUT R21, R44, 0xffffe000, RZ, 0xc0, !PT ;  /* 0xffffe0002c157812 */ /* 0x002fe400078ec0ff */
[----:B------:R-:W-:Y:S01]  /*7590*/  LOP3.LUT R26, R45, 0xffffe000, RZ, 0xc0, !PT ;  /* 0xffffe0002d1a7812 */ /* 0x000fe200078ec0ff */
[----:B------:R-:W1:Y:S01]  /*75a0*/  LDTM.16dp128bit.x8 R4, tmem[UR4+0x20] ;  /* 0x00002004000479ee */ /* 0x000e620008180000 */
[----:B------:R-:W-:Y:S01]  /*75b0*/  R2UR UR4, R76 ;  /* 0x000000004c0472ca */ /* 0x000fe200000e0000 */
[----:B------:R-:W-:Y:S01]  /*75c0*/  NOP ;  /* 0x0000000000007918 */ /* 0x000fe20000000000 */
[----:B------:R-:W-:Y:S02]  /*75d0*/  LOP3.LUT R29, R46, 0xffffe000, RZ, 0xc0, !PT ;  /* 0xffffe0002e1d7812 */ /* 0x000fe400078ec0ff */
[----:B------:R-:W-:Y:S02]  /*75e0*/  LOP3.LUT R28, R47, 0xffffe000, RZ, 0xc0, !PT ;  /* 0xffffe0002f1c7812 */ /* 0x000fe400078ec0ff */
[----:B------:R-:W-:Y:S02]  /*75f0*/  LOP3.LUT R31, R40, 0xffffe000, RZ, 0xc0, !PT ;  /* 0xffffe000281f7812 */ /* 0x000fe400078ec0ff */
[----:B------:R-:W-:Y:S02]  /*7600*/  LOP3.LUT R30, R41, 0xffffe000, RZ, 0xc0, !PT ;  /* 0xffffe000291e7812 */ /* 0x000fe400078ec0ff */
[----:B------:R-:W-:Y:S02]  /*7610*/  LOP3.LUT R33, R42, 0xffffe000, RZ, 0xc0, !PT ;  /* 0xffffe0002a217812 */ /* 0x000fe400078ec0ff */
[----:B------:R-:W-:Y:S01]  /*7620*/  LOP3.LUT R32, R43, 0xffffe000, RZ, 0xc0, !PT ;  /* 0xffffe0002b207812 */ /* 0x000fe200078ec0ff */
[----:B------:R-:W-:Y:S01]  /*7630*/  UIADD3 UR4, UPT, UPT, UR4, 0x140, URZ ;  /* 0x0000014004047890 */ /* 0x000fe2000fffe0ff */
[----:B------:R-:W-:Y:S02]  /*7640*/  LOP3.LUT R35, R36, 0xffffe000, RZ, 0xc0, !PT ;  /* 0xffffe00024237812 */ /* 0x000fe400078ec0ff */
[----:B------:R-:W-:Y:S01]  /*7650*/  LOP3.LUT R34, R37, 0xffffe000, RZ, 0xc0, !PT ;  /* 0xffffe00025227812 */ /* 0x000fe200078ec0ff */
[----:B------:R-:W-:Y:S01]  /*7660*/  UPRMT UR4, UR54, 0x654, UR4 ;  /* 0x0000065436047896 */ /* 0x000fe20008000004 */
[----:B------:R-:W-:Y:S02]  /*7670*/  LEA R79, R79, UR44, 0x2 ;  /* 0x0000002c4f4f7c11 */ /* 0x000fe4000f8e10ff */
[----:B------:R-:W-:Y:S02]  /*7680*/  LOP3.LUT R37, R38, 0xffffe000, RZ, 0xc0, !PT ;  /* 0xffffe00026257812 */ /* 0x000fe400078ec0ff */
[----:B------:R-:W-:Y:S01]  /*7690*/  LOP3.LUT R36, R39, 0xffffe000, RZ, 0xc0, !PT ;  /* 0xffffe00027247812 */ /* 0x000fe200078ec0ff */
[----:B-1----:R-:W-:Y:S01]  /*76a0*/  FMUL R4, R24, R4 ;  /* 0x0000000418047220 */ /* 0x002fe20000400000 */
[--C-:B------:R-:W-:Y:S01]  /*76b0*/  IADD3 R76, PT, PT, R78, 0x400, R79.reuse ;  /* 0x000004004e4c7810 */ /* 0x100fe20007ffe04f */
[C---:B------:R-:W-:Y:S01]  /*76c0*/  FMUL R5, R24.reuse, R5 ;  /* 0x0000000518057220 */ /* 0x040fe20000400000 */
[----:B------:R-:W-:Y:S01]  /*76d0*/  IADD3 R77, PT, PT, R77, 0x400, R79 ;  /* 0x000004004d4d7810 */ /* 0x000fe20007ffe04f */
[C---:B------:R-:W-:Y:S01]  /*76e0*/  FMUL R6, R24.reuse, R6 ;  /* 0x0000000618067220 */ /* 0x040fe20000400000 */
[C---:B------:R-:W-:Y:S01]  /*76f0*/  FMUL R7, R24.reuse, R7 ;  /* 0x0000000718077220 */ /* 0x040fe20000400000 */
[C---:B------:R-:W-:Y:S01]  /*7700*/  FFMA R4, R27.reuse, R0, R4 ;  /* 0x000000001b047223 */ /* 0x040fe20000000004 */
[C---:B------:R-:W-:Y:S01]  /*7710*/  FMUL R8, R24.reuse, R8 ;  /* 0x0000000818087220 */ /* 0x040fe20000400000 */
[C---:B------:R-:W-:Y:S01]  /*7720*/  FFMA R5, R27.reuse, R2, R5 ;  /* 0x000000021b057223 */ /* 0x040fe20000000005 */
[C---:B------:R-:W-:Y:S01]  /*7730*/  FMUL R9, R24.reuse, R9 ;  /* 0x0000000918097220 */ /* 0x040fe20000400000 */
[C---:B------:R-:W-:Y:S01]  /*7740*/  FFMA R6, R27.reuse, R3, R6 ;  /* 0x000000031b067223 */ /* 0x040fe20000000006 */
[----:B------:R-:W-:Y:S01]  /*7750*/  F2FP.TF32.F32.PACK_B R4, R4 ;  /* 0x00000004ff04723e */ /* 0x000fe200024050ff */
[C---:B------:R-:W-:Y:S01]  /*7760*/  FMUL R10, R24.reuse, R10 ;  /* 0x0000000a180a7220 */ /* 0x040fe20000400000 */
[----:B------:R-:W-:Y:S01]  /*7770*/  F2FP.TF32.F32.PACK_B R5, R5 ;  /* 0x00000005ff05723e */ /* 0x000fe200024050ff */
[C---:B------:R-:W-:Y:S01]  /*7780*/  FFMA R7, R27.reuse, R20, R7 ;  /* 0x000000141b077223 */ /* 0x040fe20000000007 */
[C---:B------:R-:W-:Y:S01]  /*7790*/  FMUL R11, R24.reuse, R11 ;  /* 0x0000000b180b7220 */ /* 0x040fe20000400000 */
        /* <DEDUP_REMOVED lines=8> */
[----:B------:R-:W-:Y:S01]  /*7820*/  F2FP.TF32.F32.PACK_B R6, R6 ;  /* 0x00000006ff06723e */ /* 0x000fe200024050ff */
[C---:B------:R-:W-:Y:S01]  /*7830*/  FFMA R12, R27.reuse, R31, R12 ;  /* 0x0000001f1b0c7223 */ /* 0x040fe2000000000c */
[----:B------:R-:W-:Y:S01]  /*7840*/  F2FP.TF32.F32.PACK_B R7, R7 ;  /* 0x00000007ff07723e */ /* 0x000fe200024050ff */
[C---:B------:R-:W-:Y:S01]  /*7850*/  FMUL R16, R24.reuse, R16 ;  /* 0x0000001018107220 */ /* 0x040fe20000400000 */
[C---:B------:R-:W-:Y:S01]  /*7860*/  FFMA R13, R27.reuse, R30, R13 ;  /* 0x0000001e1b0d7223 */ /* 0x040fe2000000000d */
[C---:B------:R-:W-:Y:S01]  /*7870*/  FMUL R17, R24.reuse, R17 ;  /* 0x0000001118117220 */ /* 0x040fe20000400000 */
[C---:B------:R-:W-:Y:S01]  /*7880*/  FFMA R14, R27.reuse, R33, R14 ;  /* 0x000000211b0e7223 */ /* 0x040fe2000000000e */
[C---:B------:R-:W-:Y:S01]  /*7890*/  FMUL R18, R24.reuse, R18 ;  /* 0x0000001218127220 */ /* 0x040fe20000400000 */
[C---:B------:R-:W-:Y:S01]  /*78a0*/  FFMA R15, R27.reuse, R32, R15 ;  /* 0x000000201b0f7223 */ /* 0x040fe2000000000f */
[----:B------:R-:W-:Y:S01]  /*78b0*/  FMUL R19, R24, R19 ;  /* 0x0000001318137220 */ /* 0x000fe20000400000 */
[----:B------:R-:W-:Y:S01]  /*78c0*/  F2FP.TF32.F32.PACK_B R8, R8 ;  /* 0x00000008ff08723e */ /* 0x000fe200024050ff */
[C---:B------:R-:W-:Y:S01]  /*78d0*/  FFMA R16, R27.reuse, R35, R16 ;  /* 0x000000231b107223 */ /* 0x040fe20000000010 */
[----:B------:R-:W-:Y:S01]  /*78e0*/  F2FP.TF32.F32.PACK_B R9, R9 ;  /* 0x00000009ff09723e */ /* 0x000fe200024050ff */
[----:B------:R-:W-:Y:S01]  /*78f0*/  SYNCS.ARRIVE.TRANS64.RED.A1T0 RZ, [UR4], RZ ;  /* 0x000000ffffff79a7 */ /* 0x000fe20008100404 */
[----:B------:R1:W-:Y:S01]  /*7900*/  STSM.16.M88.4 [R79+0x400], R4 ;  /* 0x000400044f007844 */ /* 0x0003e20000000200 */
[----:B------:R-:W-:Y:S01]  /*7910*/  F2FP.TF32.F32.PACK_B R10, R10 ;  /* 0x0000000aff0a723e */ /* 0x000fe200024050ff */
[C---:B------:R-:W-:Y:S01]  /*7920*/  FFMA R17, R27.reuse, R34, R17 ;  /* 0x000000221b117223 */ /* 0x040fe20000000011 */
[----:B------:R-:W-:Y:S01]  /*7930*/  F2FP.TF32.F32.PACK_B R11, R11 ;  /* 0x0000000bff0b723e */ /* 0x000fe200024050ff */
[C---:B------:R-:W-:Y:S01]  /*7940*/  FFMA R18, R27.reuse, R37, R18 ;  /* 0x000000251b127223 */ /* 0x040fe20000000012 */
[----:B------:R-:W-:Y:S01]  /*7950*/  FFMA R19, R27, R36, R19 ;  /* 0x000000241b137223 */ /* 0x000fe20000000013 */
[----:B------:R-:W-:Y:S01]  /*7960*/  F2FP.TF32.F32.PACK_B R12, R12 ;  /* 0x0000000cff0c723e */ /* 0x000fe200024050ff */
[----:B------:R-:W-:Y:S01]  /*7970*/  IMAD.IADD R78, R78, 0x1, R77 ;  /* 0x000000014e4e7824 */ /* 0x000fe200078e024d */
        /* <DEDUP_REMOVED lines=19> */
[----:B------:R-:W-:Y:S02]  /*7ab0*/  ULEA UR5, UR45, UR44, 0xd ;  /* 0x0000002c2d057291 */ /* 0x000fe4000f8e68ff */
[----:B------:R-:W-:Y:S02]  /*7ac0*/  UIADD3 UR9, UPT, UPT, UR49, 0x20, URZ ;  /* 0x0000002031097890 */ /* 0x000fe4000fffe0ff */
[----:B------:R-:W-:Y:S01]  /*7ad0*/  UIADD3 UR8, UPT, UPT, UR5, 0x400, URZ ;  /* 0x0000040005087890 */ /* 0x000fe2000fffe0ff */
[----:B------:R-:W-:Y:S01]  /*7ae0*/  UMOV UR10, UR50 ;  /* 0x00000032000a7c82 */ /* 0x000fe20008000000 */
[----:B------:R-:W-:Y:S01]  /*7af0*/  UMOV UR11, UR36 ;  /* 0x00000024000b7c82 */ /* 0x000fe20008000000 */
[----:B--2---:R-:W-:Y:S04]  /*7b00*/  UIADD3 UR4, UP0, UPT, UR6, 0x680, URZ ;  /* 0x0000068006047890 */ /* 0x004fe8000ff1e0ff */
[----:B------:R-:W-:Y:S09]  /*7b10*/  UIADD3.X UR5, UPT, UPT, URZ, UR7, URZ, UP0, !UPT ;  /* 0x00000007ff057290 */ /* 0x000ff200087fe4ff */
[----:B------:R2:W-:Y:S02]  /*7b20*/  UTMASTG.3D [UR8], [UR4] ;  /* 0x00000008040073b5 */ /* 0x0005e40008010000 */
[----:B--2---:R0:W-:Y:S02]  /*7b30*/  UTMACMDFLUSH ;  /* 0x00000000000079b7 */ /* 0x0041e40000000000 */
.L_x_122:
[----:B------:R-:W-:Y:S05]  /*7b40*/  BSYNC.RECONVERGENT B0 ;  /* 0x0000000000007941 */ /* 0x000fea0003800200 */
.L_x_121:
[----:B------:R-:W-:Y:S01]  /*7b50*/  UIADD3 UR4, UPT, UPT, UR45, 0x1, URZ ;  /* 0x000000012d047890 */ /* 0x000fe2000fffe0ff */
[----:B------:R-:W-:Y:S03]  /*7b60*/  BSSY.RECONVERGENT B0, `(.L_x_123) ;  /* 0x0000008000007945 */ /* 0x000fe60003800200 */
[----:B------:R-:W-:Y:S04]  /*7b70*/  UISETP.NE.AND UP0, UPT, UR4, 0x3, UPT ;  /* 0x000000030400788c */ /* 0x000fe8000bf05270 */
[----:B------:R-:W-:Y:S02]  /*7b80*/  UISETP.EQ.XOR UP1, UPT, UR47, 0x3, !UP0 ;  /* 0x000000032f00788c */ /* 0x000fe4000c722a70 */
[----:B------:R-:W-:Y:S02]  /*7b90*/  USEL UR46, UR4, URZ, UP0 ;  /* 0x000000ff042e7287 */ /* 0x000fe40008000000 */
[----:B------:R-:W-:Y:S04]  /*7ba0*/  USEL UR5, URZ, 0x1, !UP1 ;  /* 0x00000001ff057887 */ /* 0x000fe8000c800000 */
[----:B------:R-:W-:Y:S01]  /*7bb0*/  ULOP3.LUT UR55, UR55, UR5, URZ, 0x3c, !UPT ;  /* 0x0000000537377292 */ /* 0x000fe2000f8e3cff */
[----:B------:R-:W-:Y:S11]  /*7bc0*/  @P0 BRA `(.L_x_124) ;  /* 0x0000000000040947 */ /* 0x000ff60003800000 */
[----:B------:R-:W-:Y:S04]  /*7bd0*/  DEPBAR.LE SB0, 0x1 ;  /* 0x000080400000791a */ /* 0x000fe80000000000 */
.L_x_124:
[----:B------:R-:W-:Y:S05]  /*7be0*/  BSYNC.RECONVERGENT B0 ;  /* 0x0000000000007941 */ /* 0x000fea0003800200 */
.L_x_123:
[----:B------:R-:W-:Y:S01]  /*7bf0*/  BAR.SYNC.DEFER_BLOCKING 0x1, 0x80 ;  /* 0x0042000000007b1d */ /* 0x000fe20000010000 */
[----:B------:R-:W-:Y:S01]  /*7c00*/  UISETP.NE.AND UP0, UPT, UR53, -0x2, UPT ;  /* 0xfffffffe3500788c */ /* 0x000fe2000bf05270 */
[----:B------:R-:W-:Y:S08]  /*7c10*/  IADD3 R0, PT, PT, R22, 0x1, RZ ;  /* 0x0000000116007810 */ /* 0x000ff00007ffe0ff */
[----:B------:R-:W-:Y:S05]  /*7c20*/  BRA.U !UP0, `(.L_x_125) ;  /* 0x0000000108287547 */ /* 0x000fea000b800000 */
[----:B------:R-:W-:Y:S01]  /*7c30*/  ISETP.NE.AND P0, PT, R75, RZ, PT ;  /* 0x000000ff4b00720c */ /* 0x000fe20003f05270 */
[----:B------:R-:W-:Y:S01]  /*7c40*/  IMAD.U32 R3, RZ, RZ, UR52 ;  /* 0x00000034ff037e24 */ /* 0x000fe2000f8e00ff */
[----:B------:R-:W-:Y:S01]  /*7c50*/  UIADD3 UR4, UPT, UPT, UR52, 0x1, URZ ;  /* 0x0000000134047890 */ /* 0x000fe2000fffe0ff */
[----:B------:R-:W-:Y:S03]  /*7c60*/  IMAD.U32 R2, RZ, RZ, UR54 ;  /* 0x00000036ff027e24 */ /* 0x000fe6000f8e00ff */
[----:B------:R-:W-:Y:S04]  /*7c70*/  UISETP.NE.AND UP0, UPT, UR4, 0x3, UPT ;  /* 0x000000030400788c */ /* 0x000fe8000bf05270 */
[----:B------:R-:W-:Y:S03]  /*7c80*/  USEL UR52, UR4, URZ, UP0 ;  /* 0x000000ff04347287 */ /* 0x000fe60008000000 */
[----:B------:R-:W-:Y:S05]  /*7c90*/  @P0 LEA R3, R3, UR44, 0x3 ;  /* 0x0000002c03030c11 */ /* 0x000fea000f8e18ff */
[----:B------:R-:W-:Y:S05]  /*7ca0*/  @P0 VIADD R3, R3, 0xd8 ;  /* 0x000000d803030836 */ /* 0x000fea0000000000 */
[----:B------:R-:W-:Y:S04]  /*7cb0*/  @P0 PRMT R2, R2, 0x654, R3 ;  /* 0x0000065402020816 */ /* 0x000fe80000000003 */
[----:B------:R2:W-:Y:S03]  /*7cc0*/  @P0 SYNCS.ARRIVE.TRANS64.RED.A1T0 RZ, [R2+URZ], RZ ;  /* 0x000000ff02ff09a7 */ /* 0x0005e600081004ff */
.L_x_125:
[----:B------:R-:W-:Y:S01]  /*7cd0*/  R2UR UR6, R74 ;  /* 0x000000004a0672ca */ /* 0x000fe200000e0000 */
[----:B------:R-:W-:Y:S01]  /*7ce0*/  UIADD3 UR53, UPT, UPT, UR53, 0x2, URZ ;  /* 0x0000000235357890 */ /* 0x000fe2000fffe0ff */
[----:B------:R-:W-:Y:S02]  /*7cf0*/  R2UR UR5, R63 ;  /* 0x000000003f0572ca */ /* 0x000fe400000e0000 */
[----:B------:R-:W-:Y:S02]  /*7d00*/  R2UR UR4, R64 ;  /* 0x00000000400472ca */ /* 0x000fe400000e0000 */
[----:B------:R-:W-:Y:S02]  /*7d10*/  R2UR UR36, R72 ;  /* 0x00000000482472ca */ /* 0x000fe400000e0000 */
[----:B------:R-:W-:Y:S02]  /*7d20*/  ISETP.NE.AND P0, PT, R66, 0x2, PT ;  /* 0x000000024200780c */ /* 0x000fe40003f05270 */
[----:B------:R-:W-:Y:S02]  /*7d30*/  ISETP.NE.AND P1, PT, R0, 0x4, PT ;  /* 0x000000040000780c */ /* 0x000fe40003f25270 */
[----:B--2---:R-:W-:Y:S01]  /*7d40*/  SEL R2, RZ, 0x1, P0 ;  /* 0x00000001ff027807 */ /* 0x004fe20000000000 */
[----:B------:R-:W-:Y:S01]  /*7d50*/  UISETP.NE.AND UP0, UPT, UR6, URZ, UPT ;  /* 0x000000ff0600728c */ /* 0x000fe2000bf05270 */
[----:B------:R-:W-:Y:S01]  /*7d60*/  SEL R3, RZ, 0x1, P1 ;  /* 0x00000001ff037807 */ /* 0x000fe20000800000 */
[----:B------:R-:W-:Y:S01]  /*7d70*/  UIADD3 UR32, UPT, UPT, UR37, UR5, URZ ;  /* 0x0000000525207290 */ /* 0x000fe2000fffe0ff */
[----:B------:R-:W-:Y:S01]  /*7d80*/  LOP3.LUT R67, R67, R2, RZ, 0x3c, !PT ;  /* 0x0000000243437212 */ /* 0x000fe200078e3cff */
[----:B------:R-:W-:Y:S01]  /*7d90*/  UIADD3 UR29, UPT, UPT, UR38, UR4, URZ ;  /* 0x00000004261d7290 */ /* 0x000fe2000fffe0ff */
[----:B------:R-:W-:Y:S02]  /*7da0*/  LOP3.LUT R68, R68, R3, RZ, 0x3c, !PT ;  /* 0x0000000344447212 */ /* 0x000fe400078e3cff */
[----:B------:R-:W-:Y:S02]  /*7db0*/  SEL R66, R66, RZ, P0 ;  /* 0x000000ff42427207 */ /* 0x000fe40000000000 */
[----:B------:R-:W-:Y:S01]  /*7dc0*/  SEL R22, R0, RZ, P1 ;  /* 0x000000ff00167207 */ /* 0x000fe20000800000 */
[----:B------:R-:W-:Y:S06]  /*7dd0*/  BRA.U UP0, `(.L_x_126) ;  /* 0xffffffd900cc7547 */ /* 0x000fec000b83ffff */
[----:B------:R-:W2:Y:S01]  /*7de0*/  LDCU.64 UR4, c[0x0][0x888] ;  /* 0x00011100ff0477ac */ /* 0x000ea20008000a00 */
[----:B------:R-:W3:Y:S01]  /*7df0*/  LDCU.64 UR6, c[0x0][0x890] ;  /* 0x00011200ff0677ac */ /* 0x000ee20008000a00 */
[----:B--2---:R-:W-:Y:S02]  /*7e00*/  ISETP.NE.U32.AND P2, PT, RZ, UR4, PT ;  /* 0x00000004ff007c0c */ /* 0x004fe4000bf45070 */
[----:B---3--:R-:W-:Y:S02]  /*7e10*/  ISETP.NE.U32.AND P1, PT, RZ, UR6, PT ;  /* 0x00000006ff007c0c */ /* 0x008fe4000bf25070 */
[----:B------:R-:W-:Y:S02]  /*7e20*/  ISETP.NE.AND.EX P2, PT, RZ, UR5, PT, P2 ;  /* 0x00000005ff007c0c */ /* 0x000fe4000bf45320 */
[----:B------:R-:W-:-:S13]  /*7e30*/  ISETP.NE.AND.EX P0, PT, RZ, UR7, PT, P1 ;  /* 0x00000007ff007c0c */ /* 0x000fda000bf05310 */
[----:B------:R-:W-:Y:S05]  /*7e40*/  @P2 BRA P0, `(.L_x_127) ;  /* 0x00000000003c2947 */ /* 0x000fea0000000000 */
[----:B------:R-:W-:-:S13]  /*7e50*/  ISETP.NE.AND.EX P1, PT, RZ, UR7, PT, P1 ;  /* 0x00000007ff007c0c */ /* 0x000fda000bf25310 */
[----:B------:R-:W-:Y:S05]  /*7e60*/  @P1 BRA `(.L_x_128) ;  /* 0x00000000000c1947 */ /* 0x000fea0003800000 */
[----:B------:R-:W-:-:S13]  /*7e70*/  FSETP.NEU.AND P0, PT, R27, RZ, PT ;  /* 0x000000ff1b00720b */ /* 0x000fda0003f0d000 */
[----:B------:R-:W-:Y:S05]  /*7e80*/  @!P0 EXIT ;  /* 0x000000000000894d */ /* 0x000fea0003800000 */
[----:B------:R-:W-:Y:S05]  /*7e90*/  BRA `(.L_x_127) ;  /* 0x0000000000287947 */ /* 0x000fea0003800000 */
.L_x_128:
[----:B------:R-:W-:Y:S01]  /*7ea0*/  ISETP.NE.AND P0, PT, R65, RZ, PT ;  /* 0x000000ff4100720c */ /* 0x000fe20003f05270 */
[----:B------:R-:W-:-:S12]  /*7eb0*/  BSSY.RECONVERGENT B0, `(.L_x_127) ;  /* 0x0000008000007945 */ /* 0x000fd80003800200 */
[----:B------:R-:W-:Y:S05]  /*7ec0*/  @P0 BRA `(.L_x_129) ;  /* 0x0000000000100947 */ /* 0x000fea0003800000 */
[----:B------:R-:W-:-:S04]  /*7ed0*/  ISETP.NE.U32.AND P0, PT, RZ, UR4, PT ;  /* 0x00000004ff007c0c */ /* 0x000fc8000bf05070 */
[----:B------:R-:W-:-:S13]  /*7ee0*/  ISETP.NE.AND.EX P0, PT, RZ, UR5, PT, P0 ;  /* 0x00000005ff007c0c */ /* 0x000fda000bf05300 */
[----:B------:R-:W-:Y:S05]  /*7ef0*/  @!P0 EXIT ;  /* 0x000000000000894d */ /* 0x000fea0003800000 */
[----:B------:R-:W-:Y:S05]  /*7f00*/  BRA `(.L_x_130) ;  /* 0x0000000000087947 */ /* 0x000fea0003800000 */
.L_x_129:
[----:B------:R-:W-:-:S13]  /*7f10*/  FSETP.NEU.AND P0, PT, R27, RZ, PT ;  /* 0x000000ff1b00720b */ /* 0x000fda0003f0d000 */
[----:B------:R-:W-:Y:S05]  /*7f20*/  @!P0 EXIT ;  /* 0x000000000000894d */ /* 0x000fea0003800000 */
.L_x_130:
[----:B------:R-:W-:Y:S05]  /*7f30*/  BSYNC.RECONVERGENT B0 ;  /* 0x0000000000007941 */ /* 0x000fea0003800200 */
.L_x_127:
[----:B------:R-:W-:Y:S01]  /*7f40*/  ULEA UR6, UR52, UR44, 0x3 ;  /* 0x0000002c34067291 */ /* 0x000fe2000f8e18ff */
[----:B------:R-:W-:-:S04]  /*7f50*/  DEPBAR.LE SB0, 0x0 ;  /* 0x000080000000791a */ /* 0x000fc80000000000 */
[----:B------:R-:W-:-:S04]  /*7f60*/  UIADD3 UR6, UPT, UPT, UR6, 0xd8, URZ ;  /* 0x000000d806067890 */ /* 0x000fc8000fffe0ff */
[----:B------:R-:W-:-:S09]  /*7f70*/  UPRMT UR6, UR54, 0x654, UR6 ;  /* 0x0000065436067896 */ /* 0x000fd20008000006 */
[----:B------:R-:W-:Y:S01]  /*7f80*/  SYNCS.ARRIVE.TRANS64.RED.A1T0 RZ, [UR6], RZ ;  /* 0x000000ffffff79a7 */ /* 0x000fe20008100406 */
[----:B------:R-:W-:Y:S05]  /*7f90*/  EXIT ;  /* 0x000000000000794d */ /* 0x000fea0003800000 */
.L_x_25:
[----:B--2---:R2:W3:Y:S02]  /*7fa0*/  SYNCS.PHASECHK.TRANS64.TRYWAIT P0, [R3+URZ+0x170], R2 ;  /* 0x00017002030075a7 */ /* 0x0044e400080011ff */
[----:B---3--:R-:W-:Y:S05]  /*7fb0*/  @!P0 NANOSLEEP.SYNCS 0x989680 ;  /* 0x009896800000895d */ /* 0x008fea0003900000 */
[----:B------:R-:W3:Y:S02]  /*7fc0*/  @!P0 SYNCS.PHASECHK.TRANS64 P0, [R3+URZ+0x170], R2 ;  /* 0x00017002030085a7 */ /* 0x000ee400080010ff */
[----:B---3--:R-:W-:Y:S05]  /*7fd0*/  @!P0 BRA `(.L_x_25) ;  /* 0xfffffffc00f08947 */ /* 0x008fea000383ffff */
[----:B------:R-:W-:Y:S05]  /*7fe0*/  BRA `(.L_x_131) ;  /* 0xffffff9800fc7947 */ /* 0x000fea000383ffff */
.L_x_28:
[----:B-1----:R-:W-:-:S07]  /*7ff0*/  MOV R0, UR33 ;  /* 0x0000002100007c02 */ /* 0x002fce0008000f00 */
.L_x_132:
[----:B-1----:R1:W2:Y:S02]  /*8000*/  SYNCS.PHASECHK.TRANS64.TRYWAIT P0, [R0+URZ+0x60], R3 ;  /* 0x00006003000075a7 */ /* 0x0022a400080011ff */
[----:B--2---:R-:W-:Y:S05]  /*8010*/  @!P0 NANOSLEEP.SYNCS 0x989680 ;  /* 0x009896800000895d */ /* 0x004fea0003900000 */
[----:B------:R-:W2:Y:S02]  /*8020*/  @!P0 SYNCS.PHASECHK.TRANS64 P0, [R0+URZ+0x60], R3 ;  /* 0x00006003000085a7 */ /* 0x000ea400080010ff */
[----:B--2---:R-:W-:Y:S05]  /*8030*/  @!P0 BRA `(.L_x_132) ;  /* 0xfffffffc00f08947 */ /* 0x004fea000383ffff */
[----:B------:R-:W-:Y:S05]  /*8040*/  BRA `(.L_x_27) ;  /* 0xffffff9c00487947 */ /* 0x000fea000383ffff */
.L_x_35:
[----:B-1----:R-:W-:-:S07]  /*8050*/  MOV R0, UR17 ;  /* 0x0000001100007c02 */ /* 0x002fce0008000f00 */
.L_x_133:
[----:B-1----:R1:W2:Y:S02]  /*8060*/  SYNCS.PHASECHK.TRANS64.TRYWAIT P0, [R0+URZ+0x60], R3 ;  /* 0x00006003000075a7 */ /* 0x0022a400080011ff */
[----:B--2---:R-:W-:Y:S05]  /*8070*/  @!P0 NANOSLEEP.SYNCS 0x989680 ;  /* 0x009896800000895d */ /* 0x004fea0003900000 */
[----:B------:R-:W2:Y:S02]  /*8080*/  @!P0 SYNCS.PHASECHK.TRANS64 P0, [R0+URZ+0x60], R3 ;  /* 0x00006003000085a7 */ /* 0x000ea400080010ff */
[----:B--2---:R-:W-:Y:S05]  /*8090*/  @!P0 BRA `(.L_x_133) ;  /* 0xfffffffc00f08947 */ /* 0x004fea000383ffff */
[----:B------:R-:W-:Y:S05]  /*80a0*/  BRA `(.L_x_34) ;  /* 0xffffffa000147947 */ /* 0x000fea000383ffff */
.L_x_40:
[----:B-1----:R1:W2:Y:S02]  /*80b0*/  SYNCS.PHASECHK.TRANS64.TRYWAIT P0, [R3+URZ+0x100], R0 ;  /* 0x00010000030075a7 */ /* 0x0022a400080011ff */
[----:B--2---:R-:W-:Y:S05]  /*80c0*/  @!P0 NANOSLEEP.SYNCS 0x989680 ;  /* 0x009896800000895d */ /* 0x004fea0003900000 */
[----:B------:R-:W2:Y:S02]  /*80d0*/  @!P0 SYNCS.PHASECHK.TRANS64 P0, [R3+URZ+0x100], R0 ;  /* 0x00010000030085a7 */ /* 0x000ea400080010ff */
[----:B--2---:R-:W-:Y:S05]  /*80e0*/  @!P0 BRA `(.L_x_40) ;  /* 0xfffffffc00f08947 */ /* 0x004fea000383ffff */
[----:B------:R-:W-:Y:S05]  /*80f0*/  BRA `(.L_x_134) ;  /* 0xffffffa000c87947 */ /* 0x000fea000383ffff */
.L_x_44:
[----:B-1----:R-:W-:-:S07]  /*8100*/  MOV R0, UR4 ;  /* 0x0000000400007c02 */ /* 0x002fce0008000f00 */
.L_x_135:
[----:B-1----:R1:W2:Y:S02]  /*8110*/  SYNCS.PHASECHK.TRANS64.TRYWAIT P0, [R0+URZ], R3 ;  /* 0x00000003000075a7 */ /* 0x0022a400080011ff */
[----:B--2---:R-:W-:Y:S05]  /*8120*/  @!P0 NANOSLEEP.SYNCS 0x989680 ;  /* 0x009896800000895d */ /* 0x004fea0003900000 */
[----:B------:R-:W2:Y:S02]  /*8130*/  @!P0 SYNCS.PHASECHK.TRANS64 P0, [R0+URZ], R3 ;  /* 0x00000003000085a7 */ /* 0x000ea400080010ff */
[----:B--2---:R-:W-:Y:S05]  /*8140*/  @!P0 BRA `(.L_x_135) ;  /* 0xfffffffc00f08947 */ /* 0x004fea000383ffff */
[----:B------:R-:W-:Y:S05]  /*8150*/  BRA `(.L_x_136) ;  /* 0xffffffa800747947 */ /* 0x000fea000383ffff */
.L_x_45:
[----:B------:R-:W-:-:S07]  /*8160*/  MOV R0, UR5 ;  /* 0x0000000500007c02 */ /* 0x000fce0008000f00 */
.L_x_137:
[----:B-1----:R1:W2:Y:S02]  /*8170*/  SYNCS.PHASECHK.TRANS64.TRYWAIT P0, [R0+URZ], R3 ;  /* 0x00000003000075a7 */ /* 0x0022a400080011ff */
[----:B--2---:R-:W-:Y:S05]  /*8180*/  @!P0 NANOSLEEP.SYNCS 0x989680 ;  /* 0x009896800000895d */ /* 0x004fea0003900000 */
[----:B------:R-:W2:Y:S02]  /*8190*/  @!P0 SYNCS.PHASECHK.TRANS64 P0, [R0+URZ], R3 ;  /* 0x00000003000085a7 */ /* 0x000ea400080010ff */
[----:B--2---:R-:W-:Y:S05]  /*81a0*/  @!P0 BRA `(.L_x_137) ;  /* 0xfffffffc00f08947 */ /* 0x004fea000383ffff */
[----:B------:R-:W-:Y:S05]  /*81b0*/  BRA `(.L_x_138) ;  /* 0xffffffa800807947 */ /* 0x000fea000383ffff */
.L_x_46:
[----:B------:R-:W-:-:S07]  /*81c0*/  MOV R0, UR5 ;  /* 0x0000000500007c02 */ /* 0x000fce0008000f00 */
.L_x_139:
[----:B-1----:R1:W2:Y:S02]  /*81d0*/  SYNCS.PHASECHK.TRANS64.TRYWAIT P0, [R0+URZ], R3 ;  /* 0x00000003000075a7 */ /* 0x0022a400080011ff */
[----:B--2---:R-:W-:Y:S05]  /*81e0*/  @!P0 NANOSLEEP.SYNCS 0x989680 ;  /* 0x009896800000895d */ /* 0x004fea0003900000 */
[----:B------:R-:W2:Y:S02]  /*81f0*/  @!P0 SYNCS.PHASECHK.TRANS64 P0, [R0+URZ], R3 ;  /* 0x00000003000085a7 */ /* 0x000ea400080010ff */
[----:B--2---:R-:W-:Y:S05]  /*8200*/  @!P0 BRA `(.L_x_139) ;  /* 0xfffffffc00f08947 */ /* 0x004fea000383ffff */
[----:B------:R-:W-:Y:S05]  /*8210*/  BRA `(.L_x_140) ;  /* 0xffffffa8008c7947 */ /* 0x000fea000383ffff */
.L_x_47:
[----:B------:R-:W-:-:S07]  /*8220*/  MOV R0, UR5 ;  /* 0x0000000500007c02 */ /* 0x000fce0008000f00 */
.L_x_141:
[----:B-1----:R1:W2:Y:S02]  /*8230*/  SYNCS.PHASECHK.TRANS64.TRYWAIT P0, [R0+URZ], R3 ;  /* 0x00000003000075a7 */ /* 0x0022a400080011ff */
[----:B--2---:R-:W-:Y:S05]  /*8240*/  @!P0 NANOSLEEP.SYNCS 0x989680 ;  /* 0x009896800000895d */ /* 0x004fea0003900000 */
[----:B------:R-:W2:Y:S02]  /*8250*/  @!P0 SYNCS.PHASECHK.TRANS64 P0, [R0+URZ], R3 ;  /* 0x00000003000085a7 */ /* 0x000ea400080010ff */
[----:B--2---:R-:W-:Y:S05]  /*8260*/  @!P0 BRA `(.L_x_141) ;  /* 0xfffffffc00f08947 */ /* 0x004fea000383ffff */
[----:B------:R-:W-:Y:S05]  /*8270*/  BRA `(.L_x_142) ;  /* 0xffffffa800987947 */ /* 0x000fea000383ffff */
.L_x_48:
[----:B------:R-:W-:-:S07]  /*8280*/  MOV R0, UR5 ;  /* 0x0000000500007c02 */ /* 0x000fce0008000f00 */
.L_x_143:
[----:B-1----:R1:W2:Y:S02]  /*8290*/  SYNCS.PHASECHK.TRANS64.TRYWAIT P0, [R0+URZ], R3 ;  /* 0x00000003000075a7 */ /* 0x0022a400080011ff */
[----:B--2---:R-:W-:Y:S05]  /*82a0*/  @!P0 NANOSLEEP.SYNCS 0x989680 ;  /* 0x009896800000895d */ /* 0x004fea0003900000 */
[----:B------:R-:W2:Y:S02]  /*82b0*/  @!P0 SYNCS.PHASECHK.TRANS64 P0, [R0+URZ], R3 ;  /* 0x00000003000085a7 */ /* 0x000ea400080010ff */
[----:B--2---:R-:W-:Y:S05]  /*82c0*/  @!P0 BRA `(.L_x_143) ;  /* 0xfffffffc00f08947 */ /* 0x004fea000383ffff */
[----:B------:R-:W-:Y:S05]  /*82d0*/  BRA `(.L_x_144) ;  /* 0xffffffa800a47947 */ /* 0x000fea000383ffff */
.L_x_49:
[----:B------:R-:W-:-:S07]  /*82e0*/  MOV R0, UR5 ;  /* 0x0000000500007c02 */ /* 0x000fce0008000f00 */
.L_x_145:
[----:B-1----:R1:W2:Y:S02]  /*82f0*/  SYNCS.PHASECHK.TRANS64.TRYWAIT P0, [R0+URZ], R3 ;  /* 0x00000003000075a7 */ /* 0x0022a400080011ff */
[----:B--2---:R-:W-:Y:S05]  /*8300*/  @!P0 NANOSLEEP.SYNCS 0x989680 ;  /* 0x009896800000895d */ /* 0x004fea0003900000 */
[----:B------:R-:W2:Y:S02]  /*8310*/  @!P0 SYNCS.PHASECHK.TRANS64 P0, [R0+URZ], R3 ;  /* 0x00000003000085a7 */ /* 0x000ea400080010ff */
[----:B--2---:R-:W-:Y:S05]  /*8320*/  @!P0 BRA `(.L_x_145) ;  /* 0xfffffffc00f08947 */ /* 0x004fea000383ffff */
[----:B------:R-:W-:Y:S05]  /*8330*/  BRA `(.L_x_146) ;  /* 0xffffffa800b07947 */ /* 0x000fea000383ffff */
.L_x_50:
[----:B------:R-:W-:-:S07]  /*8340*/  MOV R0, UR5 ;  /* 0x0000000500007c02 */ /* 0x000fce0008000f00 */
.L_x_147:
[----:B-1----:R1:W2:Y:S02]  /*8350*/  SYNCS.PHASECHK.TRANS64.TRYWAIT P0, [R0+URZ], R3 ;  /* 0x00000003000075a7 */ /* 0x0022a400080011ff */
[----:B--2---:R-:W-:Y:S05]  /*8360*/  @!P0 NANOSLEEP.SYNCS 0x989680 ;  /* 0x009896800000895d */ /* 0x004fea0003900000 */
[----:B------:R-:W2:Y:S02]  /*8370*/  @!P0 SYNCS.PHASECHK.TRANS64 P0, [R0+URZ], R3 ;  /* 0x00000003000085a7 */ /* 0x000ea400080010ff */
[----:B--2---:R-:W-:Y:S05]  /*8380*/  @!P0 BRA `(.L_x_147) ;  /* 0xfffffffc00f08947 */ /* 0x004fea000383ffff */
[----:B------:R-:W-:Y:S05]  /*8390*/  BRA `(.L_x_148) ;  /* 0xffffffa800bc7947 */ /* 0x000fea000383ffff */
.L_x_51:
[----:B------:R-:W-:-:S07]  /*83a0*/  MOV R0, UR5 ;  /* 0x0000000500007c02 */ /* 0x000fce0008000f00 */
.L_x_149:
[----:B-1----:R1:W2:Y:S02]  /*83b0*/  SYNCS.PHASECHK.TRANS64.TRYWAIT P0, [R0+URZ], R3 ;  /* 0x00000003000075a7 */ /* 0x0022a400080011ff */
[----:B--2---:R-:W-:Y:S05]  /*83c0*/  @!P0 NANOSLEEP.SYNCS 0x989680 ;  /* 0x009896800000895d */ /* 0x004fea0003900000 */
[----:B------:R-:W2:Y:S02]  /*83d0*/  @!P0 SYNCS.PHASECHK.TRANS64 P0, [R0+URZ], R3 ;  /* 0x00000003000085a7 */ /* 0x000ea400080010ff */
[----:B--2---:R-:W-:Y:S05]  /*83e0*/  @!P0 BRA `(.L_x_149) ;  /* 0xfffffffc00f08947 */ /* 0x004fea000383ffff */
[----:B------:R-:W-:Y:S05]  /*83f0*/  BRA `(.L_x_150) ;  /* 0xffffffa800c87947 */ /* 0x000fea000383ffff */
.L_x_52:
[----:B------:R-:W-:-:S07]  /*8400*/  MOV R0, UR5 ;  /* 0x0000000500007c02 */ /* 0x000fce0008000f00 */
.L_x_151:
[----:B-1----:R1:W2:Y:S02]  /*8410*/  SYNCS.PHASECHK.TRANS64.TRYWAIT P0, [R0+URZ], R3 ;  /* 0x00000003000075a7 */ /* 0x0022a400080011ff */
[----:B--2---:R-:W-:Y:S05]  /*8420*/  @!P0 NANOSLEEP.SYNCS 0x989680 ;  /* 0x009896800000895d */ /* 0x004fea0003900000 */
[----:B------:R-:W2:Y:S02]  /*8430*/  @!P0 SYNCS.PHASECHK.TRANS64 P0, [R0+URZ], R3 ;  /* 0x00000003000085a7 */ /* 0x000ea400080010ff */
[----:B--2---:R-:W-:Y:S05]  /*8440*/  @!P0 BRA `(.L_x_151) ;  /* 0xfffffffc00f08947 */ /* 0x004fea000383ffff */
[----:B------:R-:W-:Y:S05]  /*8450*/  BRA `(.L_x_152) ;  /* 0xffffffa800d47947 */ /* 0x000fea000383ffff */
.L_x_53:
[----:B------:R-:W-:-:S07]  /*8460*/  MOV R0, UR5 ;  /* 0x0000000500007c02 */ /* 0x000fce0008000f00 */
.L_x_153:
[----:B-1----:R1:W2:Y:S02]  /*8470*/  SYNCS.PHASECHK.TRANS64.TRYWAIT P0, [R0+URZ], R3 ;  /* 0x00000003000075a7 */ /* 0x0022a400080011ff */
[----:B--2---:R-:W-:Y:S05]  /*8480*/  @!P0 NANOSLEEP.SYNCS 0x989680 ;  /* 0x009896800000895d */ /* 0x004fea0003900000 */
[----:B------:R-:W2:Y:S02]  /*8490*/  @!P0 SYNCS.PHASECHK.TRANS64 P0, [R0+URZ], R3 ;  /* 0x00000003000085a7 */ /* 0x000ea400080010ff */
[----:B--2---:R-:W-:Y:S05]  /*84a0*/  @!P0 BRA `(.L_x_153) ;  /* 0xfffffffc00f08947 */ /* 0x004fea000383ffff */
[----:B------:R-:W-:Y:S05]  /*84b0*/  BRA `(.L_x_154) ;  /* 0xffffffa800e07947 */ /* 0x000fea000383ffff */
.L_x_54:
[----:B------:R-:W-:-:S07]  /*84c0*/  MOV R0, UR5 ;  /* 0x0000000500007c02 */ /* 0x000fce0008000f00 */
.L_x_155:
[----:B-1----:R1:W2:Y:S02]  /*84d0*/  SYNCS.PHASECHK.TRANS64.TRYWAIT P0, [R0+URZ], R3 ;  /* 0x00000003000075a7 */ /* 0x0022a400080011ff */
[----:B--2---:R-:W-:Y:S05]  /*84e0*/  @!P0 NANOSLEEP.SYNCS 0x989680 ;  /* 0x009896800000895d */ /* 0x004fea0003900000 */
[----:B------:R-:W2:Y:S02]  /*84f0*/  @!P0 SYNCS.PHASECHK.TRANS64 P0, [R0+URZ], R3 ;  /* 0x00000003000085a7 */ /* 0x000ea400080010ff */
[----:B--2---:R-:W-:Y:S05]  /*8500*/  @!P0 BRA `(.L_x_155) ;  /* 0xfffffffc00f08947 */ /* 0x004fea000383ffff */
[----:B------:R-:W-:Y:S05]  /*8510*/  BRA `(.L_x_156) ;  /* 0xffffffa800ec7947 */ /* 0x000fea000383ffff */
.L_x_57:
[----:B--2---:R2:W3:Y:S02]  /*8520*/  SYNCS.PHASECHK.TRANS64.TRYWAIT P0, [R2+URZ+0x160], R5 ;  /* 0x00016005020075a7 */ /* 0x0044e400080011ff */
[----:B---3--:R-:W-:Y:S05]  /*8530*/  @!P0 NANOSLEEP.SYNCS 0x989680 ;  /* 0x009896800000895d */ /* 0x008fea0003900000 */
[----:B------:R-:W3:Y:S02]  /*8540*/  @!P0 SYNCS.PHASECHK.TRANS64 P0, [R2+URZ+0x160], R5 ;  /* 0x00016005020085a7 */ /* 0x000ee400080010ff */
[----:B---3--:R-:W-:Y:S05]  /*8550*/  @!P0 BRA `(.L_x_57) ;  /* 0xfffffffc00f08947 */ /* 0x008fea000383ffff */
[----:B------:R-:W-:Y:S05]  /*8560*/  BRA `(.L_x_157) ;  /* 0xffffffac00487947 */ /* 0x000fea000383ffff */
.L_x_58:
[----:B------:R-:W-:-:S07]  /*8570*/  MOV R2, UR4 ;  /* 0x0000000400027c02 */ /* 0x000fce0008000f00 */
.L_x_158:
[----:B--2---:R2:W3:Y:S02]  /*8580*/  SYNCS.PHASECHK.TRANS64.TRYWAIT P0, [R2+URZ+0x110], R5 ;  /* 0x00011005020075a7 */ /* 0x0044e400080011ff */
[----:B---3--:R-:W-:Y:S05]  /*8590*/  @!P0 NANOSLEEP.SYNCS 0x989680 ;  /* 0x009896800000895d */ /* 0x008fea0003900000 */
[----:B------:R-:W3:Y:S02]  /*85a0*/  @!P0 SYNCS.PHASECHK.TRANS64 P0, [R2+URZ+0x110], R5 ;  /* 0x00011005020085a7 */ /* 0x000ee400080010ff */
[----:B---3--:R-:W-:Y:S05]  /*85b0*/  @!P0 BRA `(.L_x_158) ;  /* 0xfffffffc00f08947 */ /* 0x008fea000383ffff */
[----:B------:R-:W-:Y:S05]  /*85c0*/  BRA `(.L_x_159) ;  /* 0xffffffac00587947 */ /* 0x000fea000383ffff */
.L_x_59:
[----:B--2---:R2:W3:Y:S02]  /*85d0*/  SYNCS.PHASECHK.TRANS64.TRYWAIT P1, [R2+URZ+0x100], R5 ;  /* 0x00010005020075a7 */ /* 0x0044e400080211ff */
[----:B---3--:R-:W-:Y:S05]  /*85e0*/  @!P1 NANOSLEEP.SYNCS 0x989680 ;  /* 0x009896800000995d */ /* 0x008fea0003900000 */
[----:B------:R-:W3:Y:S02]  /*85f0*/  @!P1 SYNCS.PHASECHK.TRANS64 P1, [R2+URZ+0x100], R5 ;  /* 0x00010005020095a7 */ /* 0x000ee400080210ff */
[----:B---3--:R-:W-:Y:S05]  /*8600*/  @!P1 BRA `(.L_x_59) ;  /* 0xfffffffc00f09947 */ /* 0x008fea000383ffff */
[----:B------:R-:W-:Y:S05]  /*8610*/  BRA `(.L_x_160) ;  /* 0xffffffac00887947 */ /* 0x000fea000383ffff */
.L_x_62:
[----:B------:R-:W-:-:S07]  /*8620*/  MOV R0, UR4 ;  /* 0x0000000400007c02 */ /* 0x000fce0008000f00 */
.L_x_161:
[----:B--2---:R2:W3:Y:S02]  /*8630*/  SYNCS.PHASECHK.TRANS64.TRYWAIT P0, [R0+URZ+0x110], R3 ;  /* 0x00011003000075a7 */ /* 0x0044e400080011ff */
[----:B---3--:R-:W-:Y:S05]  /*8640*/  @!P0 NANOSLEEP.SYNCS 0x989680 ;  /* 0x009896800000895d */ /* 0x008fea0003900000 */
[----:B------:R-:W3:Y:S02]  /*8650*/  @!P0 SYNCS.PHASECHK.TRANS64 P0, [R0+URZ+0x110], R3 ;  /* 0x00011003000085a7 */ /* 0x000ee400080010ff */
[----:B---3--:R-:W-:Y:S05]  /*8660*/  @!P0 BRA `(.L_x_161) ;  /* 0xfffffffc00f08947 */ /* 0x008fea000383ffff */
[----:B------:R-:W-:Y:S05]  /*8670*/  BRA `(.L_x_61) ;  /* 0xffffffac00dc7947 */ /* 0x000fea000383ffff */
.L_x_69:
[----:B-1----:R1:W2:Y:S02]  /*8680*/  SYNCS.PHASECHK.TRANS64.TRYWAIT P1, [R0+URZ+0x100], R5 ;  /* 0x00010005000075a7 */ /* 0x0022a400080211ff */
[----:B--2---:R-:W-:Y:S05]  /*8690*/  @!P1 NANOSLEEP.SYNCS 0x989680 ;  /* 0x009896800000995d */ /* 0x004fea0003900000 */
[----:B------:R-:W2:Y:S02]  /*86a0*/  @!P1 SYNCS.PHASECHK.TRANS64 P1, [R0+URZ+0x100], R5 ;  /* 0x00010005000095a7 */ /* 0x000ea400080210ff */
[----:B--2---:R-:W-:Y:S05]  /*86b0*/  @!P1 BRA `(.L_x_69) ;  /* 0xfffffffc00f09947 */ /* 0x004fea000383ffff */
[----:B------:R-:W-:Y:S05]  /*86c0*/  BRA `(.L_x_162) ;  /* 0xffffffb400507947 */ /* 0x000fea000383ffff */
.L_x_70:
[----:B------:R-:W-:-:S07]  /*86d0*/  MOV R3, UR31 ;  /* 0x0000001f00037c02 */ /* 0x000fce0008000f00 */
.L_x_163:
[----:B-1----:R1:W2:Y:S02]  /*86e0*/  SYNCS.PHASECHK.TRANS64.TRYWAIT P0, [R3+URZ+0x140], R0 ;  /* 0x00014000030075a7 */ /* 0x0022a400080011ff */
[----:B--2---:R-:W-:Y:S05]  /*86f0*/  @!P0 NANOSLEEP.SYNCS 0x989680 ;  /* 0x009896800000895d */ /* 0x004fea0003900000 */
[----:B------:R-:W2:Y:S02]  /*8700*/  @!P0 SYNCS.PHASECHK.TRANS64 P0, [R3+URZ+0x140], R0 ;  /* 0x00014000030085a7 */ /* 0x000ea400080010ff */
[----:B--2---:R-:W-:Y:S05]  /*8710*/  @!P0 BRA `(.L_x_163) ;  /* 0xfffffffc00f08947 */ /* 0x004fea000383ffff */
[----:B------:R-:W-:Y:S05]  /*8720*/  BRA `(.L_x_164) ;  /* 0xffffffb400a07947 */ /* 0x000fea000383ffff */
.L_x_73:
[----:B------:R-:W-:Y:S07]  /*8730*/  MOV R0, UR5 ;  /* 0x0000000500007c02 */ /* 0x000fee0008000f00 */
.L_x_165:
[----:B-1----:R1:W2:Y:S02]  /*8740*/  SYNCS.PHASECHK.TRANS64.TRYWAIT P0, [R0+URZ], R3 ;  /* 0x00000003000075a7 */ /* 0x0022a400080011ff */
[----:B--2---:R-:W-:Y:S05]  /*8750*/  @!P0 NANOSLEEP.SYNCS 0x989680 ;  /* 0x009896800000895d */ /* 0x004fea0003900000 */
[----:B------:R-:W2:Y:S02]  /*8760*/  @!P0 SYNCS.PHASECHK.TRANS64 P0, [R0+URZ], R3 ;  /* 0x00000003000085a7 */ /* 0x000ea400080010ff */
[----:B--2---:R-:W-:Y:S05]  /*8770*/  @!P0 BRA `(.L_x_165) ;  /* 0xfffffffc00f08947 */ /* 0x004fea000383ffff */
[----:B------:R-:W-:Y:S05]  /*8780*/  BRA `(.L_x_72) ;  /* 0xffffffb400bc7947 */ /* 0x000fea000383ffff */
.L_x_76:
[----:B------:R-:W-:-:S07]  /*8790*/  MOV R0, UR4 ;  /* 0x0000000400007c02 */ /* 0x000fce0008000f00 */
.L_x_166:
[----:B--2---:R2:W4:Y:S02]  /*87a0*/  SYNCS.PHASECHK.TRANS64.TRYWAIT P0, [R0+URZ], R3 ;  /* 0x00000003000075a7 */ /* 0x00452400080011ff */
[----:B----4-:R-:W-:Y:S05]  /*87b0*/  @!P0 NANOSLEEP.SYNCS 0x989680 ;  /* 0x009896800000895d */ /* 0x010fea0003900000 */
[----:B------:R-:W4:Y:S02]  /*87c0*/  @!P0 SYNCS.PHASECHK.TRANS64 P0, [R0+URZ], R3 ;  /* 0x00000003000085a7 */ /* 0x000f2400080010ff */
[----:B----4-:R-:W-:Y:S05]  /*87d0*/  @!P0 BRA `(.L_x_166) ;  /* 0xfffffffc00f08947 */ /* 0x010fea000383ffff */
[----:B------:R-:W-:Y:S05]  /*87e0*/  BRA `(.L_x_167) ;  /* 0xffffffb800987947 */ /* 0x000fea000383ffff */
.L_x_77:
[----:B------:R-:W-:-:S07]  /*87f0*/  MOV R0, UR5 ;  /* 0x0000000500007c02 */ /* 0x000fce0008000f00 */
.L_x_168:
[----:B-1----:R1:W2:Y:S02]  /*8800*/  SYNCS.PHASECHK.TRANS64.TRYWAIT P0, [R0+URZ], R3 ;  /* 0x00000003000075a7 */ /* 0x0022a400080011ff */
[----:B--2---:R-:W-:Y:S05]  /*8810*/  @!P0 NANOSLEEP.SYNCS 0x989680 ;  /* 0x009896800000895d */ /* 0x004fea0003900000 */
[----:B------:R-:W2:Y:S02]  /*8820*/  @!P0 SYNCS.PHASECHK.TRANS64 P0, [R0+URZ], R3 ;  /* 0x00000003000085a7 */ /* 0x000ea400080010ff */
[----:B--2---:R-:W-:Y:S05]  /*8830*/  @!P0 BRA `(.L_x_168) ;  /* 0xfffffffc00f08947 */ /* 0x004fea000383ffff */
[----:B------:R-:W-:Y:S05]  /*8840*/  BRA `(.L_x_169) ;  /* 0xffffffb800a47947 */ /* 0x000fea000383ffff */
.L_x_78:
[----:B------:R-:W-:-:S07]  /*8850*/  MOV R0, UR5 ;  /* 0x0000000500007c02 */ /* 0x000fce0008000f00 */
.L_x_170:
[----:B-1----:R1:W2:Y:S02]  /*8860*/  SYNCS.PHASECHK.TRANS64.TRYWAIT P0, [R0+URZ], R3 ;  /* 0x00000003000075a7 */ /* 0x0022a400080011ff */
[----:B--2---:R-:W-:Y:S05]  /*8870*/  @!P0 NANOSLEEP.SYNCS 0x989680 ;  /* 0x009896800000895d */ /* 0x004fea0003900000 */
[----:B------:R-:W2:Y:S02]  /*8880*/  @!P0 SYNCS.PHASECHK.TRANS64 P0, [R0+URZ], R3 ;  /* 0x00000003000085a7 */ /* 0x000ea400080010ff */
[----:B--2---:R-:W-:Y:S05]  /*8890*/  @!P0 BRA `(.L_x_170) ;  /* 0xfffffffc00f08947 */ /* 0x004fea000383ffff */
[----:B------:R-:W-:Y:S05]  /*88a0*/  BRA `(.L_x_171) ;  /* 0xffffffb800b07947 */ /* 0x000fea000383ffff */
.L_x_79:
[----:B------:R-:W-:-:S07]  /*88b0*/  MOV R0, UR4 ;  /* 0x0000000400007c02 */ /* 0x000fce0008000f00 */
.L_x_172:
[----:B-1----:R1:W2:Y:S02]  /*88c0*/  SYNCS.PHASECHK.TRANS64.TRYWAIT P0, [R0+URZ], R3 ;  /* 0x00000003000075a7 */ /* 0x0022a400080011ff */
[----:B--2---:R-:W-:Y:S05]  /*88d0*/  @!P0 NANOSLEEP.SYNCS 0x989680 ;  /* 0x009896800000895d */ /* 0x004fea0003900000 */
[----:B------:R-:W2:Y:S02]  /*88e0*/  @!P0 SYNCS.PHASECHK.TRANS64 P0, [R0+URZ], R3 ;  /* 0x00000003000085a7 */ /* 0x000ea400080010ff */
[----:B--2---:R-:W-:Y:S05]  /*88f0*/  @!P0 BRA `(.L_x_172) ;  /* 0xfffffffc00f08947 */ /* 0x004fea000383ffff */
[----:B------:R-:W-:Y:S05]  /*8900*/  BRA `(.L_x_173) ;  /* 0xffffffb800bc7947 */ /* 0x000fea000383ffff */
.L_x_84:
[----:B---3--:R3:W4:Y:S02]  /*8910*/  SYNCS.PHASECHK.TRANS64.TRYWAIT P0, [R12+URZ+0x100], R9 ;  /* 0x000100090c0075a7 */ /* 0x00872400080011ff */
[----:B----4-:R-:W-:Y:S05]  /*8920*/  @!P0 NANOSLEEP.SYNCS 0x989680 ;  /* 0x009896800000895d */ /* 0x010fea0003900000 */
[----:B------:R-:W4:Y:S02]  /*8930*/  @!P0 SYNCS.PHASECHK.TRANS64 P0, [R12+URZ+0x100], R9 ;  /* 0x000100090c0085a7 */ /* 0x000f2400080010ff */
[----:B----4-:R-:W-:Y:S05]  /*8940*/  @!P0 BRA `(.L_x_84) ;  /* 0xfffffffc00f08947 */ /* 0x010fea000383ffff */
[----:B------:R-:W-:Y:S05]  /*8950*/  BRA `(.L_x_174) ;  /* 0xffffffbc00cc7947 */ /* 0x000fea000383ffff */
.L_x_87:
[----:B------:R-:W-:Y:S07]  /*8960*/  MOV R0, UR24 ;  /* 0x0000001800007c02 */ /* 0x000fee0008000f00 */
.L_x_175:
[----:B-1----:R1:W3:Y:S02]  /*8970*/  SYNCS.PHASECHK.TRANS64.TRYWAIT P2, [R0+URZ+0xf8], R9 ;  /* 0x0000f809000075a7 */ /* 0x0022e400080411ff */
[----:B---3--:R-:W-:Y:S05]  /*8980*/  @!P2 NANOSLEEP.SYNCS 0x989680 ;  /* 0x009896800000a95d */ /* 0x008fea0003900000 */
[----:B------:R-:W3:Y:S02]  /*8990*/  @!P2 SYNCS.PHASECHK.TRANS64 P2, [R0+URZ+0xf8], R9 ;  /* 0x0000f8090000a5a7 */ /* 0x000ee400080410ff */
[----:B---3--:R-:W-:Y:S05]  /*89a0*/  @!P2 BRA `(.L_x_175) ;  /* 0xfffffffc00f0a947 */ /* 0x008fea000383ffff */
[----:B------:R-:W-:Y:S05]  /*89b0*/  BRA `(.L_x_86) ;  /* 0xffffffc400307947 */ /* 0x000fea000383ffff */
.L_x_90:
[----:B---3--:R-:W-:Y:S07]  /*89c0*/  MOV R0, UR4 ;  /* 0x0000000400007c02 */ /* 0x008fee0008000f00 */
.L_x_176:
[----:B-1----:R1:W3:Y:S02]  /*89d0*/  SYNCS.PHASECHK.TRANS64.TRYWAIT P0, [R0+URZ+0xd8], R9 ;  /* 0x0000d809000075a7 */ /* 0x0022e400080011ff */
[----:B---3--:R-:W-:Y:S05]  /*89e0*/  @!P0 NANOSLEEP.SYNCS 0x989680 ;  /* 0x009896800000895d */ /* 0x008fea0003900000 */
[----:B------:R-:W3:Y:S02]  /*89f0*/  @!P0 SYNCS.PHASECHK.TRANS64 P0, [R0+URZ+0xd8], R9 ;  /* 0x0000d809000085a7 */ /* 0x000ee400080010ff */
[----:B---3--:R-:W-:Y:S05]  /*8a00*/  @!P0 BRA `(.L_x_176) ;  /* 0xfffffffc00f08947 */ /* 0x008fea000383ffff */
[----:B------:R-:W-:Y:S05]  /*8a10*/  BRA `(.L_x_177) ;  /* 0xffffffc400907947 */ /* 0x000fea000383ffff */
.L_x_91:
[----:B------:R-:W-:Y:S07]  /*8a20*/  MOV R9, UR5 ;  /* 0x0000000500097c02 */ /* 0x000fee0008000f00 */
.L_x_178:
[----:B-1----:R1:W3:Y:S02]  /*8a30*/  SYNCS.PHASECHK.TRANS64.TRYWAIT P0, [R9+URZ+0xd8], R0 ;  /* 0x0000d800090075a7 */ /* 0x0022e400080011ff */
[----:B---3--:R-:W-:Y:S05]  /*8a40*/  @!P0 NANOSLEEP.SYNCS 0x989680 ;  /* 0x009896800000895d */ /* 0x008fea0003900000 */
[----:B------:R-:W3:Y:S02]  /*8a50*/  @!P0 SYNCS.PHASECHK.TRANS64 P0, [R9+URZ+0xd8], R0 ;  /* 0x0000d800090085a7 */ /* 0x000ee400080010ff */
[----:B---3--:R-:W-:Y:S05]  /*8a60*/  @!P0 BRA `(.L_x_178) ;  /* 0xfffffffc00f08947 */ /* 0x008fea000383ffff */
[----:B------:R-:W-:Y:S05]  /*8a70*/  BRA `(.L_x_179) ;  /* 0xffffffc400ec7947 */ /* 0x000fea000383ffff */
.L_x_93:
[----:B------:R-:W-:-:S07]  /*8a80*/  MOV R0, UR4 ;  /* 0x0000000400007c02 */ /* 0x000fce0008000f00 */
.L_x_180:
[----:B-1----:R1:W4:Y:S02]  /*8a90*/  SYNCS.PHASECHK.TRANS64.TRYWAIT P0, [R0+URZ], R3 ;  /* 0x00000003000075a7 */ /* 0x00232400080011ff */
[----:B----4-:R-:W-:Y:S05]  /*8aa0*/  @!P0 NANOSLEEP.SYNCS 0x989680 ;  /* 0x009896800000895d */ /* 0x010fea0003900000 */
[----:B------:R-:W4:Y:S02]  /*8ab0*/  @!P0 SYNCS.PHASECHK.TRANS64 P0, [R0+URZ], R3 ;  /* 0x00000003000085a7 */ /* 0x000f2400080010ff */
[----:B----4-:R-:W-:Y:S05]  /*8ac0*/  @!P0 BRA `(.L_x_180) ;  /* 0xfffffffc00f08947 */ /* 0x010fea000383ffff */
[----:B------:R-:W-:Y:S05]  /*8ad0*/  BRA `(.L_x_181) ;  /* 0xffffffc8007c7947 */ /* 0x000fea000383ffff */
.L_x_94:
[----:B------:R-:W-:-:S07]  /*8ae0*/  MOV R0, UR5 ;  /* 0x0000000500007c02 */ /* 0x000fce0008000f00 */
.L_x_182:
[----:B-1----:R1:W4:Y:S02]  /*8af0*/  SYNCS.PHASECHK.TRANS64.TRYWAIT P0, [R0+URZ], R3 ;  /* 0x00000003000075a7 */ /* 0x00232400080011ff */
[----:B----4-:R-:W-:Y:S05]  /*8b00*/  @!P0 NANOSLEEP.SYNCS 0x989680 ;  /* 0x009896800000895d */ /* 0x010fea0003900000 */
[----:B------:R-:W4:Y:S02]  /*8b10*/  @!P0 SYNCS.PHASECHK.TRANS64 P0, [R0+URZ], R3 ;  /* 0x00000003000085a7 */ /* 0x000f2400080010ff */
[----:B----4-:R-:W-:Y:S05]  /*8b20*/  @!P0 BRA `(.L_x_182) ;  /* 0xfffffffc00f08947 */ /* 0x010fea000383ffff */
[----:B------:R-:W-:Y:S05]  /*8b30*/  BRA `(.L_x_183) ;  /* 0xffffffc800887947 */ /* 0x000fea000383ffff */
.L_x_96:
[----:B--2---:R2:W4:Y:S02]  /*8b40*/  SYNCS.PHASECHK.TRANS64.TRYWAIT P0, [R0+URZ+0x100], R3 ;  /* 0x00010003000075a7 */ /* 0x00452400080011ff */
[----:B----4-:R-:W-:Y:S05]  /*8b50*/  @!P0 NANOSLEEP.SYNCS 0x989680 ;  /* 0x009896800000895d */ /* 0x010fea0003900000 */
[----:B------:R-:W4:Y:S02]  /*8b60*/  @!P0 SYNCS.PHASECHK.TRANS64 P0, [R0+URZ+0x100], R3 ;  /* 0x00010003000085a7 */ /* 0x000f2400080010ff */
[----:B----4-:R-:W-:Y:S05]  /*8b70*/  @!P0 BRA `(.L_x_96) ;  /* 0xfffffffc00f08947 */ /* 0x010fea000383ffff */
[----:B------:R-:W-:Y:S05]  /*8b80*/  BRA `(.L_x_184) ;  /* 0xffffffcc00747947 */ /* 0x000fea000383ffff */
.L_x_106:
[----:B-1----:R1:W2:Y:S02]  /*8b90*/  SYNCS.PHASECHK.TRANS64.TRYWAIT P0, [R2+URZ+0xc0], R7 ;  /* 0x0000c007020075a7 */ /* 0x0022a400080011ff */
[----:B--2---:R-:W-:Y:S05]  /*8ba0*/  @!P0 NANOSLEEP.SYNCS 0x989680 ;  /* 0x009896800000895d */ /* 0x004fea0003900000 */
[----:B------:R-:W2:Y:S02]  /*8bb0*/  @!P0 SYNCS.PHASECHK.TRANS64 P0, [R2+URZ+0xc0], R7 ;  /* 0x0000c007020085a7 */ /* 0x000ea400080010ff */
[----:B--2---:R-:W-:Y:S05]  /*8bc0*/  @!P0 BRA `(.L_x_106) ;  /* 0xfffffffc00f08947 */ /* 0x004fea000383ffff */
[----:B------:R-:W-:Y:S05]  /*8bd0*/  BRA `(.L_x_105) ;  /* 0xffffffd800d87947 */ /* 0x000fea000383ffff */
.L_x_108:
[----:B--2---:R2:W4:Y:S02]  /*8be0*/  SYNCS.PHASECHK.TRANS64.TRYWAIT P1, [R76+URZ+0x120], R3 ;  /* 0x000120034c0075a7 */ /* 0x00452400080211ff */
[----:B----4-:R-:W-:Y:S05]  /*8bf0*/  @!P1 NANOSLEEP.SYNCS 0x989680 ;  /* 0x009896800000995d */ /* 0x010fea0003900000 */
[----:B------:R-:W4:Y:S02]  /*8c00*/  @!P1 SYNCS.PHASECHK.TRANS64 P1, [R76+URZ+0x120], R3 ;  /* 0x000120034c0095a7 */ /* 0x000f2400080210ff */
[----:B----4-:R-:W-:Y:S05]  /*8c10*/  @!P1 BRA `(.L_x_108) ;  /* 0xfffffffc00f09947 */ /* 0x010fea000383ffff */
[----:B------:R-:W-:Y:S05]  /*8c20*/  BRA `(.L_x_107) ;  /* 0xffffffdc00507947 */ /* 0x000fea000383ffff */
.L_x_119:
[----:B-1----:R1:W2:Y:S02]  /*8c30*/  SYNCS.PHASECHK.TRANS64.TRYWAIT P0, [R2+URZ+0xc0], R5 ;  /* 0x0000c005020075a7 */ /* 0x0022a400080011ff */
[----:B--2---:R-:W-:Y:S05]  /*8c40*/  @!P0 NANOSLEEP.SYNCS 0x989680 ;  /* 0x009896800000895d */ /* 0x004fea0003900000 */
[----:B------:R-:W2:Y:S02]  /*8c50*/  @!P0 SYNCS.PHASECHK.TRANS64 P0, [R2+URZ+0xc0], R5 ;  /* 0x0000c005020085a7 */ /* 0x000ea400080010ff */
[----:B--2---:R-:W-:Y:S05]  /*8c60*/  @!P0 BRA `(.L_x_119) ;  /* 0xfffffffc00f08947 */ /* 0x004fea000383ffff */
[----:B------:R-:W-:Y:S05]  /*8c70*/  BRA `(.L_x_118) ;  /* 0xffffffe4009c7947 */ /* 0x000fea000383ffff */
        .weak           $__internal_0_$__cuda_sm10x_tcgen05_guardrail_trap_col_being_dealloced_not_returned_by_alloc
        .type           $__internal_0_$__cuda_sm10x_tcgen05_guardrail_trap_col_being_dealloced_not_returned_by_alloc,@function
        .size           $__internal_0_$__cuda_sm10x_tcgen05_guardrail_trap_col_being_dealloced_not_returned_by_alloc,($__internal_1_$__cuda_sm10x_tcgen05_guardrail_trap_phase_invalid_during_alloc - $__internal_0_$__cuda_sm10x_tcgen05_guardrail_trap_col_being_dealloced_not_returned_by_alloc)
$__internal_0_$__cuda_sm10x_tcgen05_guardrail_trap_col_being_dealloced_not_returned_by_alloc:
[----:B------:R-:W-:Y:S05]  /*8c80*/  BPT.TRAP 0x1 ;  /* 0x000000040000795c */ /* 0x000fea0000300000 */
[----:B------:R-:W-:-:S04]  /*8c90*/  HFMA2 R3, -RZ, RZ, 0, 0 ;  /* 0x00000000ff037431 */ /* 0x000fc800000001ff */
[----:B------:R-:W-:Y:S05]  /*8ca0*/  RET.REL.NODEC R2 `(_ZN7cutlass13device_kernelINS_4gemm6kernel13GemmUniversalIN4cute5tupleIJiiiiEEENS1_10collective13CollectiveMmaINS1_35MainloopSm100TmaUmmaWarpSpecializedILi12ELi2ELi4ENS5_IJNS4_1CILi2EEENSA_ILi4EEENSA_ILi1EEEEEEEENS5_IJNSA_ILi64EEESG_NSA_ILi32EEEEEENS_10tfloat32_tENS5_IJlSD_lEEESJ_SK_NS4_8TiledMMAINS4_8MMA_AtomIJNS4_17SM100_MMA_TF32_SSISJ_SJ_fLi64ELi64ELNS4_4UMMA5MajorE0ELSP_0ELNSO_7ScaleInE0ELSQ_0EEEEEENS4_6LayoutINS5_IJSD_SD_SD_EEENS5_IJNSA_ILi0EEESV_SV_EEEEENS5_IJNS4_10UnderscoreESY_SY_EEEEENS4_23SM90_TMA_LOAD_MULTICASTENS4_14ComposedLayoutINS4_7SwizzleILi3ELi4ELi3EEENS4_18smem_ptr_flag_bitsILi32EEENST_INS5_IJNSA_ILi8EEESH_EEENS5_IJSH_SD_EEEEEEEvNS4_8identityES11_S1B_vS1C_EENS_8epilogue10collective18CollectiveEpilogueINS1E_23Sm100TmaWarpSpecializedILi3ELi2ELi16ELb1ELb0EEEJSI_NS5_IJNST_ISG_SD_EENST_ISH_SD_EEEEESJ_SK_SJ_SK_NS1E_6fusion15FusionCallbacksIS1I_NS1M_17LinearCombinationISJ_fSJ_fLNS_15FloatRoundStyleE2EEESI_S1L_JEEENS4_5SM1004TMEM4LOAD26SM100_TMEM_LOAD_16dp128b8xENS4_13SM90_TMA_LOADES1B_NS4_17SM75_U32x4_LDSM_NENS4_14SM90_TMA_STOREES1B_NS4_17SM90_U32x4_STSM_NENS4_39AutoVectorizingCopyWithAssumedAlignmentILi128EEEEEEvvEEEEvNT_6ParamsE) ;  /* 0xffffff7002d47950 */ /* 0x000fea0003c3ffff */
        .weak           $__internal_1_$__cuda_sm10x_tcgen05_guardrail_trap_phase_invalid_during_alloc
        .type           $__internal_1_$__cuda_sm10x_tcgen05_guardrail_trap_phase_invalid_during_alloc,@function
        .size           $__internal_1_$__cuda_sm10x_tcgen05_guardrail_trap_phase_invalid_during_alloc,($__internal_2_$__cuda_sm10x_tcgen05_guardrail_trap_unallocated_columns_being_dealloced - $__internal_1_$__cuda_sm10x_tcgen05_guardrail_trap_phase_invalid_during_alloc)
$__internal_1_$__cuda_sm10x_tcgen05_guardrail_trap_phase_invalid_during_alloc:
[----:B------:R-:W-:Y:S05]  /*8cb0*/  BPT.TRAP 0x1 ;  /* 0x000000040000795c */ /* 0x000fea0000300000 */
[----:B------:R-:W-:-:S04]  /*8cc0*/  MOV R5, 0x0 ;  /* 0x0000000000057802 */ /* 0x000fc80000000f00 */
[----:B------:R-:W-:Y:S05]  /*8cd0*/  RET.REL.NODEC R4 `(_ZN7cutlass13device_kernelINS_4gemm6kernel13GemmUniversalIN4cute5tupleIJiiiiEEENS1_10collective13CollectiveMmaINS1_35MainloopSm100TmaUmmaWarpSpecializedILi12ELi2ELi4ENS5_IJNS4_1CILi2EEENSA_ILi4EEENSA_ILi1EEEEEEEENS5_IJNSA_ILi64EEESG_NSA_ILi32EEEEEENS_10tfloat32_tENS5_IJlSD_lEEESJ_SK_NS4_8TiledMMAINS4_8MMA_AtomIJNS4_17SM100_MMA_TF32_SSISJ_SJ_fLi64ELi64ELNS4_4UMMA5MajorE0ELSP_0ELNSO_7ScaleInE0ELSQ_0EEEEEENS4_6LayoutINS5_IJSD_SD_SD_EEENS5_IJNSA_ILi0EEESV_SV_EEEEENS5_IJNS4_10UnderscoreESY_SY_EEEEENS4_23SM90_TMA_LOAD_MULTICASTENS4_14ComposedLayoutINS4_7SwizzleILi3ELi4ELi3EEENS4_18smem_ptr_flag_bitsILi32EEENST_INS5_IJNSA_ILi8EEESH_EEENS5_IJSH_SD_EEEEEEEvNS4_8identityES11_S1B_vS1C_EENS_8epilogue10collective18CollectiveEpilogueINS1E_23Sm100TmaWarpSpecializedILi3ELi2ELi16ELb1ELb0EEEJSI_NS5_IJNST_ISG_SD_EENST_ISH_SD_EEEEESJ_SK_SJ_SK_NS1E_6fusion15FusionCallbacksIS1I_NS1M_17LinearCombinationISJ_fSJ_fLNS_15FloatRoundStyleE2EEESI_S1L_JEEENS4_5SM1004TMEM4LOAD26SM100_TMEM_LOAD_16dp128b8xENS4_13SM90_TMA_LOADES1B_NS4_17SM75_U32x4_LDSM_NENS4_14SM90_TMA_STOREES1B_NS4_17SM90_U32x4_STSM_NENS4_39AutoVectorizingCopyWithAssumedAlignmentILi128EEEEEEvvEEEEvNT_6ParamsE) ;  /* 0xffffff7004c87950 */ /* 0x000fea0003c3ffff */
        .weak           $__internal_2_$__cuda_sm10x_tcgen05_guardrail_trap_unallocated_columns_being_dealloced
        .type           $__internal_2_$__cuda_sm10x_tcgen05_guardrail_trap_unallocated_columns_being_dealloced,@function
        .size           $__internal_2_$__cuda_sm10x_tcgen05_guardrail_trap_unallocated_columns_being_dealloced,(.L_x_186 - $__internal_2_$__cuda_sm10x_tcgen05_guardrail_trap_unallocated_columns_being_dealloced)
$__internal_2_$__cuda_sm10x_tcgen05_guardrail_trap_unallocated_columns_being_dealloced:
[----:B------:R-:W-:Y:S05]  /*8ce0*/  BPT.TRAP 0x1 ;  /* 0x000000040000795c */ /* 0x000fea0000300000 */
[----:B------:R-:W-:-:S04]  /*8cf0*/  HFMA2 R3, -RZ, RZ, 0, 0 ;  /* 0x00000000ff037431 */ /* 0x000fc800000001ff */
[----:B------:R-:W-:Y:S05]  /*8d00*/  RET.REL.NODEC R2 `(_ZN7cutlass13device_kernelINS_4gemm6kernel13GemmUniversalIN4cute5tupleIJiiiiEEENS1_10collective13CollectiveMmaINS1_35MainloopSm100TmaUmmaWarpSpecializedILi12ELi2ELi4ENS5_IJNS4_1CILi2EEENSA_ILi4EEENSA_ILi1EEEEEEEENS5_IJNSA_ILi64EEESG_NSA_ILi32EEEEEENS_10tfloat32_tENS5_IJlSD_lEEESJ_SK_NS4_8TiledMMAINS4_8MMA_AtomIJNS4_17SM100_MMA_TF32_SSISJ_SJ_fLi64ELi64ELNS4_4UMMA5MajorE0ELSP_0ELNSO_7ScaleInE0ELSQ_0EEEEEENS4_6LayoutINS5_IJSD_SD_SD_EEENS5_IJNSA_ILi0EEESV_SV_EEEEENS5_IJNS4_10UnderscoreESY_SY_EEEEENS4_23SM90_TMA_LOAD_MULTICASTENS4_14ComposedLayoutINS4_7SwizzleILi3ELi4ELi3EEENS4_18smem_ptr_flag_bitsILi32EEENST_INS5_IJNSA_ILi8EEESH_EEENS5_IJSH_SD_EEEEEEEvNS4_8identityES11_S1B_vS1C_EENS_8epilogue10collective18CollectiveEpilogueINS1E_23Sm100TmaWarpSpecializedILi3ELi2ELi16ELb1ELb0EEEJSI_NS5_IJNST_ISG_SD_EENST_ISH_SD_EEEEESJ_SK_SJ_SK_NS1E_6fusion15FusionCallbacksIS1I_NS1M_17LinearCombinationISJ_fSJ_fLNS_15FloatRoundStyleE2EEESI_S1L_JEEENS4_5SM1004TMEM4LOAD26SM100_TMEM_LOAD_16dp128b8xENS4_13SM90_TMA_LOADES1B_NS4_17SM75_U32x4_LDSM_NENS4_14SM90_TMA_STOREES1B_NS4_17SM90_U32x4_STSM_NENS4_39AutoVectorizingCopyWithAssumedAlignmentILi128EEEEEEvvEEEEvNT_6ParamsE) ;  /* 0xffffff7002bc7950 */ /* 0x000fea0003c3ffff */
.L_x_185:
[----:B------:R-:W-:-:S00]  /*8d10*/  BRA `(.L_x_185) ;  /* 0xfffffffc00fc7947 */ /* 0x000fc0000383ffff */
[----:B------:R-:W-:-:S00]  /*8d20*/  NOP ;  /* 0x0000000000007918 */ /* 0x000fc00000000000 */
        /* <DEDUP_REMOVED lines=13> */
.L_x_186:


//--------------------- .nv.global.init           --------------------------
	.section	.nv.global.init,"aw",@progbits
.nv.global.init:
	.type		$str$27,@object
	.size		$str$27,($str$28 - $str$27)
$str$27:
        /*0000*/ 	.byte	0x28, 0x61, 0x64, 0x64, 0x72, 0x65, 0x73, 0x73, 0x20, 0x26, 0x20, 0x6d, 0x61, 0x73, 0x6b, 0x29
        /*0010*/ 	.byte	0x20, 0x3d, 0x3d, 0x20, 0x30, 0x00
	.type		$str$28,@object
	.size		$str$28,($str$26 - $str$28)
$str$28:
        /*0016*/ 	.byte	0x2f, 0x74, 0x6d, 0x70, 0x2f, 0x63, 0x75, 0x74, 0x6c, 0x61, 0x73, 0x73, 0x5f, 0x73, 0x77, 0x65
        /*0026*/ 	.byte	0x65, 0x70, 0x5f, 0x73, 0x72, 0x63, 0x2f, 0x69, 0x6e, 0x63, 0x6c, 0x75, 0x64, 0x65, 0x2f, 0x63
        /*0036*/ 	.byte	0x75, 0x74, 0x65, 0x2f, 0x70, 0x6f, 0x69, 0x6e, 0x74, 0x65, 0x72, 0x5f, 0x66, 0x6c, 0x61, 0x67
        /*0046*/ 	.byte	0x67, 0x65, 0x64, 0x2e, 0x68, 0x70, 0x70, 0x00
	.type		$str$26,@object
	.size		$str$26,($str$25 - $str$26)
$str$26:
        /*004e*/ 	.byte	0x2f, 0x74, 0x6d, 0x70, 0x2f, 0x63, 0x75, 0x74, 0x6c, 0x61, 0x73, 0x73, 0x5f, 0x73, 0x77, 0x65
        /*005e*/ 	.byte	0x65, 0x70, 0x5f, 0x73, 0x72, 0x63, 0x2f, 0x69, 0x6e, 0x63, 0x6c, 0x75, 0x64, 0x65, 0x2f, 0x63
        /*006e*/ 	.byte	0x75, 0x74, 0x65, 0x2f, 0x61, 0x74, 0x6f, 0x6d, 0x2f, 0x63, 0x6f, 0x70, 0x79, 0x5f, 0x74, 0x72
        /*007e*/ 	.byte	0x61, 0x69, 0x74, 0x73, 0x5f, 0x73, 0x6d, 0x31, 0x30, 0x30, 0x2e, 0x68, 0x70, 0x70, 0x00
	.type		$str$25,@object
	.size		$str$25,(__unnamed_1 - $str$25)
$str$25:
        /*008d*/ 	.byte	0x28, 0x28, 0x75, 0x69, 0x6e, 0x74, 0x33, 0x32, 0x5f, 0x74, 0x28, 0x74, 0x68, 0x72, 0x65, 0x61
        /*009d*/ 	.byte	0x64, 0x49, 0x64, 0x78, 0x2e, 0x78, 0x29, 0x20, 0x2f, 0x20, 0x33, 0x32, 0x29, 0x20, 0x25, 0x20
        /*00ad*/ 	.byte	0x34, 0x29, 0x20, 0x3d, 0x3d, 0x20, 0x28, 0x28, 0x28, 0x74, 0x6d, 0x65, 0x6d, 0x5f, 0x61, 0x64
        /*00bd*/ 	.byte	0x64, 0x72, 0x20, 0x3e, 0x3e, 0x20, 0x31, 0x36, 0x29, 0x20, 0x2f, 0x20, 0x33, 0x32, 0x29, 0x20
        /*00cd*/ 	.byte	0x25, 0x20, 0x34, 0x29, 0x00
	.type		__unnamed_1,@object
	.size		__unnamed_1,(__unnamed_2 - __unnamed_1)
__unnamed_1:
        /*00d2*/ 	.byte	0x61, 0x75, 0x74, 0x6f, 0x20, 0x63, 0x75, 0x74, 0x65, 0x3a, 0x3a, 0x61, 0x73, 0x5f, 0x70, 0x6f
        /* <DEDUP_REMOVED lines=24> */
        /*0262*/ 	.byte	0x30, 0x34, 0x38, 0x3e, 0x3e, 0x3e, 0x3e, 0x5d, 0x00
	.type		__unnamed_2,@object
	.size		__unnamed_2,(.L_2 - __unnamed_2)
__unnamed_2:
        /* <DEDUP_REMOVED lines=45> */
        /*053b*/ 	.byte	0x3e, 0x3e, 0x3e, 0x5d, 0x00
.L_2:


//--------------------- .nv.shared._ZN7cutlass13device_kernelINS_4gemm6kernel13GemmUniversalIN4cute5tupleIJiiiiEEENS1_10collective13CollectiveMmaINS1_35MainloopSm100TmaUmmaWarpSpecializedILi12ELi2ELi4ENS5_IJNS4_1CILi2EEENSA_ILi4EEENSA_ILi1EEEEEEEENS5_IJNSA_ILi64EEESG_NSA_ILi32EEEEEENS_10tfloat32_tENS5_IJlSD_lEEESJ_SK_NS4_8TiledMMAINS4_8MMA_AtomIJNS4_17SM100_MMA_TF32_SSISJ_SJ_fLi64ELi64ELNS4_4UMMA5MajorE0ELSP_0ELNSO_7ScaleInE0ELSQ_0EEEEEENS4_6LayoutINS5_IJSD_SD_SD_EEENS5_IJNSA_ILi0EEESV_SV_EEEEENS5_IJNS4_10UnderscoreESY_SY_EEEEENS4_23SM90_TMA_LOAD_MULTICASTENS4_14ComposedLayoutINS4_7SwizzleILi3ELi4ELi3EEENS4_18smem_ptr_flag_bitsILi32EEENST_INS5_IJNSA_ILi8EEESH_EEENS5_IJSH_SD_EEEEEEEvNS4_8identityES11_S1B_vS1C_EENS_8epilogue10collective18CollectiveEpilogueINS1E_23Sm100TmaWarpSpecializedILi3ELi2ELi16ELb1ELb0EEEJSI_NS5_IJNST_ISG_SD_EENST_ISH_SD_EEEEESJ_SK_SJ_SK_NS1E_6fusion15FusionCallbacksIS1I_NS1M_17LinearCombinationISJ_fSJ_fLNS_15FloatRoundStyleE2EEESI_S1L_JEEENS4_5SM1004TMEM4LOAD26SM100_TMEM_LOAD_16dp128b8xENS4_13SM90_TMA_LOADES1B_NS4_17SM75_U32x4_LDSM_NENS4_14SM90_TMA_STOREES1B_NS4_17SM90_U32x4_STSM_NENS4_39AutoVectorizingCopyWithAssumedAlignmentILi128EEEEEEvvEEEEvNT_6ParamsE --------------------------
	.section	.nv.shared._ZN7cutlass13device_kernelINS_4gemm6kernel13GemmUniversalIN4cute5tupleIJiiiiEEENS1_10collective13CollectiveMmaINS1_35MainloopSm100TmaUmmaWarpSpecializedILi12ELi2ELi4ENS5_IJNS4_1CILi2EEENSA_ILi4EEENSA_ILi1EEEEEEEENS5_IJNSA_ILi64EEESG_NSA_ILi32EEEEEENS_10tfloat32_tENS5_IJlSD_lEEESJ_SK_NS4_8TiledMMAINS4_8MMA_AtomIJNS4_17SM100_MMA_TF32_SSISJ_SJ_fLi64ELi64ELNS4_4UMMA5MajorE0ELSP_0ELNSO_7ScaleInE0ELSQ_0EEEEEENS4_6LayoutINS5_IJSD_SD_SD_EEENS5_IJNSA_ILi0EEESV_SV_EEEEENS5_IJNS4_10UnderscoreESY_SY_EEEEENS4_23SM90_TMA_LOAD_MULTICASTENS4_14ComposedLayoutINS4_7SwizzleILi3ELi4ELi3EEENS4_18smem_ptr_flag_bitsILi32EEENST_INS5_IJNSA_ILi8EEESH_EEENS5_IJSH_SD_EEEEEEEvNS4_8identityES11_S1B_vS1C_EENS_8epilogue10collective18CollectiveEpilogueINS1E_23Sm100TmaWarpSpecializedILi3ELi2ELi16ELb1ELb0EEEJSI_NS5_IJNST_ISG_SD_EENST_ISH_SD_EEEEESJ_SK_SJ_SK_NS1E_6fusion15FusionCallbacksIS1I_NS1M_17LinearCombinationISJ_fSJ_fLNS_15FloatRoundStyleE2EEESI_S1L_JEEENS4_5SM1004TMEM4LOAD26SM100_TMEM_LOAD_16dp128b8xENS4_13SM90_TMA_LOADES1B_NS4_17SM75_U32x4_LDSM_NENS4_14SM90_TMA_STOREES1B_NS4_17SM90_U32x4_STSM_NENS4_39AutoVectorizingCopyWithAssumedAlignmentILi128EEEEEEvvEEEEvNT_6ParamsE,"aw",@nobits
	.sectionflags	@""
	.align	16
	.zero		1024


//--------------------- .nv.shared.reserved.0     --------------------------
	.section	.nv.shared.reserved.0,"aw",@nobits
	.weak		__nv_reservedSMEM_offset_0_alias
	.size		__nv_reservedSMEM_offset_0_alias, 0, 64
	.other		__nv_reservedSMEM_offset_0_alias,@"STO_CUDA_RESERVED_SHARED STV_DEFAULT"
__nv_reservedSMEM_offset_0_alias:
	.zero		0
.nv.shared.reserved.0:
	.zero		64
	.weak		__nv_reservedSMEM_tcgen05_partition
	.type		__nv_reservedSMEM_tcgen05_partition,@object
	.size		__nv_reservedSMEM_tcgen05_partition,(.L_0 - __nv_reservedSMEM_tcgen05_partition)
__nv_reservedSMEM_tcgen05_partition:
	.zero		32
.L_0:


//--------------------- .nv.global                --------------------------
	.section	.nv.global,"aw",@nobits
.nv.global:
	.type		_ZN40_INTERNAL_3384fd3f_4_k_cu_7f9c19cb_328764cute1_E,@object
	.size		_ZN40_INTERNAL_3384fd3f_4_k_cu_7f9c19cb_328764cute1_E,(_ZN40_INTERNAL_3384fd3f_4_k_cu_7f9c19cb_328764cuda3std3__45__cpo6cbeginE - _ZN40_INTERNAL_3384fd3f_4_k_cu_7f9c19cb_328764cute1_E)
_ZN40_INTERNAL_3384fd3f_4_k_cu_7f9c19cb_328764cute1_E:
	.zero		1
	.type		_ZN40_INTERNAL_3384fd3f_4_k_cu_7f9c19cb_328764cuda3std3__45__cpo6cbeginE,@object
	.size		_ZN40_INTERNAL_3384fd3f_4_k_cu_7f9c19cb_328764cuda3std3__45__cpo6cbeginE,(_ZN40_INTERNAL_3384fd3f_4_k_cu_7f9c19cb_328764cuda3std3__48in_placeE - _ZN40_INTERNAL_3384fd3f_4_k_cu_7f9c19cb_328764cuda3std3__45__cpo6cbeginE)
_ZN40_INTERNAL_3384fd3f_4_k_cu_7f9c19cb_328764cuda3std3__45__cpo6cbeginE:
	.zero		1
	.type		_ZN40_INTERNAL_3384fd3f_4_k_cu_7f9c19cb_328764cuda3std3__48in_placeE,@object
	.size		_ZN40_INTERNAL_3384fd3f_4_k_cu_7f9c19cb_328764cuda3std3__48in_placeE,(_ZN40_INTERNAL_3384fd3f_4_k_cu_7f9c19cb_328764cuda3std6ranges3__45__cpo9iter_moveE - _ZN40_INTERNAL_3384fd3f_4_k_cu_7f9c19cb_328764cuda3std3__48in_placeE)
_ZN40_INTERNAL_3384fd3f_4_k_cu_7f9c19cb_328764cuda3std3__48in_placeE:
	.zero		1
	.type		_ZN40_INTERNAL_3384fd3f_4_k_cu_7f9c19cb_328764cuda3std6ranges3__45__cpo9iter_moveE,@object
	.size		_ZN40_INTERNAL_3384fd3f_4_k_cu_7f9c19cb_328764cuda3std6ranges3__45__cpo9iter_moveE,(_ZN40_INTERNAL_3384fd3f_4_k_cu_7f9c19cb_328764cuda3std3__45__cpo5beginE - _ZN40_INTERNAL_3384fd3f_4_k_cu_7f9c19cb_328764cuda3std6ranges3__45__cpo9iter_moveE)
_ZN40_INTERNAL_3384fd3f_4_k_cu_7f9c19cb_328764cuda3std6ranges3__45__cpo9iter_moveE:
	.zero		1
	.type		_ZN40_INTERNAL_3384fd3f_4_k_cu_7f9c19cb_328764cuda3std3__45__cpo5beginE,@object
	.size		_ZN40_INTERNAL_3384fd3f_4_k_cu_7f9c19cb_328764cuda3std3__45__cpo5beginE,(_ZN40_INTERNAL_3384fd3f_4_k_cu_7f9c19cb_328764cuda3std3__442_GLOBAL__N__3384fd3f_4_k_cu_7f9c19cb_328766ignoreE - _ZN40_INTERNAL_3384fd3f_4_k_cu_7f9c19cb_328764cuda3std3__45__cpo5beginE)
_ZN40_INTERNAL_3384fd3f_4_k_cu_7f9c19cb_328764cuda3std3__45__cpo5beginE:
	.zero		1
	.type		_ZN40_INTERNAL_3384fd3f_4_k_cu_7f9c19cb_328764cuda3std3__442_GLOBAL__N__3384fd3f_4_k_cu_7f9c19cb_328766ignoreE,@object
	.size		_ZN40_INTERNAL_3384fd3f_4_k_cu_7f9c19cb_328764cuda3std3__442_GLOBAL__N__3384fd3f_4_k_cu_7f9c19cb_328766ignoreE,(_ZN40_INTERNAL_3384fd3f_4_k_cu_7f9c19cb_328764cute7productE - _ZN40_INTERNAL_3384fd3f_4_k_cu_7f9c19cb_328764cuda3std3__442_GLOBAL__N__3384fd3f_4_k_cu_7f9c19cb_328766ignoreE)
_ZN40_INTERNAL_3384fd3f_4_k_cu_7f9c19cb_328764cuda3std3__442_GLOBAL__N__3384fd3f_4_k_cu_7f9c19cb_328766ignoreE:
	.zero		1
	.type		_ZN40_INTERNAL_3384fd3f_4_k_cu_7f9c19cb_328764cute7productE,@object
	.size		_ZN40_INTERNAL_3384fd3f_4_k_cu_7f9c19cb_328764cute7productE,(_ZN40_INTERNAL_3384fd3f_4_k_cu_7f9c19cb_328764cuda3std3__45__cpo3endE - _ZN40_INTERNAL_3384fd3f_4_k_cu_7f9c19cb_328764cute7productE)
_ZN40_INTERNAL_3384fd3f_4_k_cu_7f9c19cb_328764cute7productE:
	.zero		1
	.type		_ZN40_INTERNAL_3384fd3f_4_k_cu_7f9c19cb_328764cuda3std3__45__cpo3endE,@object
	.size		_ZN40_INTERNAL_3384fd3f_4_k_cu_7f9c19cb_328764cuda3std3__45__cpo3endE,(_ZN40_INTERNAL_3384fd3f_4_k_cu_7f9c19cb_328764cuda3std3__419piecewise_constructE - _ZN40_INTERNAL_3384fd3f_4_k_cu_7f9c19cb_328764cuda3std3__45__cpo3endE)
_ZN40_INTERNAL_3384fd3f_4_k_cu_7f9c19cb_328764cuda3std3__45__cpo3endE:
	.zero		1
	.type		_ZN40_INTERNAL_3384fd3f_4_k_cu_7f9c19cb_328764cuda3std3__419piecewise_constructE,@object
	.size		_ZN40_INTERNAL_3384fd3f_4_k_cu_7f9c19cb_328764cuda3std3__419piecewise_constructE,(_ZN40_INTERNAL_3384fd3f_4_k_cu_7f9c19cb_328764cuda3std3__45__cpo4cendE - _ZN40_INTERNAL_3384fd3f_4_k_cu_7f9c19cb_328764cuda3std3__419piecewise_constructE)
_ZN40_INTERNAL_3384fd3f_4_k_cu_7f9c19cb_328764cuda3std3__419piecewise_constructE:
	.zero		1
	.type		_ZN40_INTERNAL_3384fd3f_4_k_cu_7f9c19cb_328764cuda3std3__45__cpo4cendE,@object
	.size		_ZN40_INTERNAL_3384fd3f_4_k_cu_7f9c19cb_328764cuda3std3__45__cpo4cendE,(_ZN40_INTERNAL_3384fd3f_4_k_cu_7f9c19cb_328764cuda3std6ranges3__45__cpo4swapE - _ZN40_INTERNAL_3384fd3f_4_k_cu_7f9c19cb_328764cuda3std3__45__cpo4cendE)
_ZN40_INTERNAL_3384fd3f_4_k_cu_7f9c19cb_328764cuda3std3__45__cpo4cendE:
	.zero		1
	.type		_ZN40_INTERNAL_3384fd3f_4_k_cu_7f9c19cb_328764cuda3std6ranges3__45__cpo4swapE,@object
	.size		_ZN40_INTERNAL_3384fd3f_4_k_cu_7f9c19cb_328764cuda3std6ranges3__45__cpo4swapE,(.L_10 - _ZN40_INTERNAL_3384fd3f_4_k_cu_7f9c19cb_328764cuda3std6ranges3__45__cpo4swapE)
_ZN40_INTERNAL_3384fd3f_4_k_cu_7f9c19cb_328764cuda3std6ranges3__45__cpo4swapE:
	.zero		1
.L_10:


//--------------------- .nv.constant0._ZN7cutlass13device_kernelINS_4gemm6kernel13GemmUniversalIN4cute5tupleIJiiiiEEENS1_10collective13CollectiveMmaINS1_35MainloopSm100TmaUmmaWarpSpecializedILi12ELi2ELi4ENS5_IJNS4_1CILi2EEENSA_ILi4EEENSA_ILi1EEEEEEEENS5_IJNSA_ILi64EEESG_NSA_ILi32EEEEEENS_10tfloat32_tENS5_IJlSD_lEEESJ_SK_NS4_8TiledMMAINS4_8MMA_AtomIJNS4_17SM100_MMA_TF32_SSISJ_SJ_fLi64ELi64ELNS4_4UMMA5MajorE0ELSP_0ELNSO_7ScaleInE0ELSQ_0EEEEEENS4_6LayoutINS5_IJSD_SD_SD_EEENS5_IJNSA_ILi0EEESV_SV_EEEEENS5_IJNS4_10UnderscoreESY_SY_EEEEENS4_23SM90_TMA_LOAD_MULTICASTENS4_14ComposedLayoutINS4_7SwizzleILi3ELi4ELi3EEENS4_18smem_ptr_flag_bitsILi32EEENST_INS5_IJNSA_ILi8EEESH_EEENS5_IJSH_SD_EEEEEEEvNS4_8identityES11_S1B_vS1C_EENS_8epilogue10collective18CollectiveEpilogueINS1E_23Sm100TmaWarpSpecializedILi3ELi2ELi16ELb1ELb0EEEJSI_NS5_IJNST_ISG_SD_EENST_ISH_SD_EEEEESJ_SK_SJ_SK_NS1E_6fusion15FusionCallbacksIS1I_NS1M_17LinearCombinationISJ_fSJ_fLNS_15FloatRoundStyleE2EEESI_S1L_JEEENS4_5SM1004TMEM4LOAD26SM100_TMEM_LOAD_16dp128b8xENS4_13SM90_TMA_LOADES1B_NS4_17SM75_U32x4_LDSM_NENS4_14SM90_TMA_STOREES1B_NS4_17SM90_U32x4_STSM_NENS4_39AutoVectorizingCopyWithAssumedAlignmentILi128EEEEEEvvEEEEvNT_6ParamsE --------------------------
	.section	.nv.constant0._ZN7cutlass13device_kernelINS_4gemm6kernel13GemmUniversalIN4cute5tupleIJiiiiEEENS1_10collective13CollectiveMmaINS1_35MainloopSm100TmaUmmaWarpSpecializedILi12ELi2ELi4ENS5_IJNS4_1CILi2EEENSA_ILi4EEENSA_ILi1EEEEEEEENS5_IJNSA_ILi64EEESG_NSA_ILi32EEEEEENS_10tfloat32_tENS5_IJlSD_lEEESJ_SK_NS4_8TiledMMAINS4_8MMA_AtomIJNS4_17SM100_MMA_TF32_SSISJ_SJ_fLi64ELi64ELNS4_4UMMA5MajorE0ELSP_0ELNSO_7ScaleInE0ELSQ_0EEEEEENS4_6LayoutINS5_IJSD_SD_SD_EEENS5_IJNSA_ILi0EEESV_SV_EEEEENS5_IJNS4_10UnderscoreESY_SY_EEEEENS4_23SM90_TMA_LOAD_MULTICASTENS4_14ComposedLayoutINS4_7SwizzleILi3ELi4ELi3EEENS4_18smem_ptr_flag_bitsILi32EEENST_INS5_IJNSA_ILi8EEESH_EEENS5_IJSH_SD_EEEEEEEvNS4_8identityES11_S1B_vS1C_EENS_8epilogue10collective18CollectiveEpilogueINS1E_23Sm100TmaWarpSpecializedILi3ELi2ELi16ELb1ELb0EEEJSI_NS5_IJNST_ISG_SD_EENST_ISH_SD_EEEEESJ_SK_SJ_SK_NS1E_6fusion15FusionCallbacksIS1I_NS1M_17LinearCombinationISJ_fSJ_fLNS_15FloatRoundStyleE2EEESI_S1L_JEEENS4_5SM1004TMEM4LOAD26SM100_TMEM_LOAD_16dp128b8xENS4_13SM90_TMA_LOADES1B_NS4_17SM75_U32x4_LDSM_NENS4_14SM90_TMA_STOREES1B_NS4_17SM90_U32x4_STSM_NENS4_39AutoVectorizingCopyWithAssumedAlignmentILi128EEEEEEvvEEEEvNT_6ParamsE,"a",@progbits
	.sectionflags	@""
	.align	4
.nv.constant0._ZN7cutlass13device_kernelINS_4gemm6kernel13GemmUniversalIN4cute5tupleIJiiiiEEENS1_10collective13CollectiveMmaINS1_35MainloopSm100TmaUmmaWarpSpecializedILi12ELi2ELi4ENS5_IJNS4_1CILi2EEENSA_ILi4EEENSA_ILi1EEEEEEEENS5_IJNSA_ILi64EEESG_NSA_ILi32EEEEEENS_10tfloat32_tENS5_IJlSD_lEEESJ_SK_NS4_8TiledMMAINS4_8MMA_AtomIJNS4_17SM100_MMA_TF32_SSISJ_SJ_fLi64ELi64ELNS4_4UMMA5MajorE0ELSP_0ELNSO_7ScaleInE0ELSQ_0EEEEEENS4_6LayoutINS5_IJSD_SD_SD_EEENS5_IJNSA_ILi0EEESV_SV_EEEEENS5_IJNS4_10UnderscoreESY_SY_EEEEENS4_23SM90_TMA_LOAD_MULTICASTENS4_14ComposedLayoutINS4_7SwizzleILi3ELi4ELi3EEENS4_18smem_ptr_flag_bitsILi32EEENST_INS5_IJNSA_ILi8EEESH_EEENS5_IJSH_SD_EEEEEEEvNS4_8identityES11_S1B_vS1C_EENS_8epilogue10collective18CollectiveEpilogueINS1E_23Sm100TmaWarpSpecializedILi3ELi2ELi16ELb1ELb0EEEJSI_NS5_IJNST_ISG_SD_EENST_ISH_SD_EEEEESJ_SK_SJ_SK_NS1E_6fusion15FusionCallbacksIS1I_NS1M_17LinearCombinationISJ_fSJ_fLNS_15FloatRoundStyleE2EEESI_S1L_JEEENS4_5SM1004TMEM4LOAD26SM100_TMEM_LOAD_16dp128b8xENS4_13SM90_TMA_LOADES1B_NS4_17SM75_U32x4_LDSM_NENS4_14SM90_TMA_STOREES1B_NS4_17SM90_U32x4_STSM_NENS4_39AutoVectorizingCopyWithAssumedAlignmentILi128EEEEEEvvEEEEvNT_6ParamsE:
	.zero		2944


//--------------------- SYMBOLS --------------------------

	.type		.nv.reservedSmem.offset0,@object
	.size		.nv.reservedSmem.offset0,0x4
	.type		.nv.reservedSmem.cap,@object
	.size		.nv.reservedSmem.cap,0x4
	.type		__assertfail,@function
